	.headerflags	@"EF_CUDA_TEXMODE_UNIFIED EF_CUDA_64BIT_ADDRESS EF_CUDA_SM80 EF_CUDA_VIRTUAL_SM(EF_CUDA_SM80)"
	.elftype	@"ET_EXEC"


//--------------------- .nv.info                  --------------------------
	.section	.nv.info,"",@"SHT_CUDA_INFO"
	.align	4


	//----- nvinfo : EIATTR_REGCOUNT
	.align		4
        /*0000*/ 	.byte	0x04, 0x2f
        /*0002*/ 	.short	(.L_1 - .L_0)
	.align		4
.L_0:
        /*0004*/ 	.word	index@(candidate1)
        /*0008*/ 	.word	0x000000fb


	//----- nvinfo : EIATTR_MAX_STACK_SIZE
	.align		4
.L_1:
        /*000c*/ 	.byte	0x04, 0x23
        /*000e*/ 	.short	(.L_3 - .L_2)
	.align		4
.L_2:
        /*0010*/ 	.word	index@(candidate1)
        /*0014*/ 	.word	0x00000000


	//----- nvinfo : EIATTR_MIN_STACK_SIZE
	.align		4
.L_3:
        /*0018*/ 	.byte	0x04, 0x12
        /*001a*/ 	.short	(.L_5 - .L_4)
	.align		4
.L_4:
        /*001c*/ 	.word	index@(candidate1)
        /*0020*/ 	.word	0x00000000


	//----- nvinfo : EIATTR_FRAME_SIZE
	.align		4
.L_5:
        /*0024*/ 	.byte	0x04, 0x11
        /*0026*/ 	.short	(.L_7 - .L_6)
	.align		4
.L_6:
        /*0028*/ 	.word	index@(candidate1)
        /*002c*/ 	.word	0x00000000
.L_7:


//--------------------- .nv.info.candidate1       --------------------------
	.section	.nv.info.candidate1,"",@"SHT_CUDA_INFO"
	.align	4


	//----- nvinfo : EIATTR_CUDA_API_VERSION
	.align		4
        /*0000*/ 	.byte	0x04, 0x37
        /*0002*/ 	.short	(.L_9 - .L_8)
.L_8:
        /*0004*/ 	.word	0x00000075


	//----- nvinfo : EIATTR_SW2861232_WAR
	.align		4
.L_9:
        /*0008*/ 	.byte	0x01, 0x35
	.zero		2


	//----- nvinfo : EIATTR_PARAM_CBANK
	.align		4
        /*000c*/ 	.byte	0x04, 0x0a
        /*000e*/ 	.short	(.L_11 - .L_10)
	.align		4
.L_10:
        /*0010*/ 	.word	index@(.nv.constant0.candidate1)
        /*0014*/ 	.short	0x0160
        /*0016*/ 	.short	0x0018


	//----- nvinfo : EIATTR_CBANK_PARAM_SIZE
	.align		4
.L_11:
        /*0018*/ 	.byte	0x03, 0x19
        /*001a*/ 	.short	0x0018


	//----- nvinfo : EIATTR_KPARAM_INFO
	.align		4
        /*001c*/ 	.byte	0x04, 0x17
        /*001e*/ 	.short	(.L_13 - .L_12)
.L_12:
        /*0020*/ 	.word	0x00000000
        /*0024*/ 	.short	0x0002
        /*0026*/ 	.short	0x0010
        /*0028*/ 	.byte	0x00, 0xf0, 0x21, 0x00


	//----- nvinfo : EIATTR_KPARAM_INFO
	.align		4
.L_13:
        /*002c*/ 	.byte	0x04, 0x17
        /*002e*/ 	.short	(.L_15 - .L_14)
.L_14:
        /*0030*/ 	.word	0x00000000
        /*0034*/ 	.short	0x0001
        /*0036*/ 	.short	0x0008
        /*0038*/ 	.byte	0x00, 0xf0, 0x21, 0x00


	//----- nvinfo : EIATTR_KPARAM_INFO
	.align		4
.L_15:
        /*003c*/ 	.byte	0x04, 0x17
        /*003e*/ 	.short	(.L_17 - .L_16)
.L_16:
        /*0040*/ 	.word	0x00000000
        /*0044*/ 	.short	0x0000
        /*0046*/ 	.short	0x0000
        /*0048*/ 	.byte	0x00, 0xf0, 0x21, 0x00


	//----- nvinfo : EIATTR_MAXREG_COUNT
	.align		4
.L_17:
        /*004c*/ 	.byte	0x03, 0x1b
        /*004e*/ 	.short	0x00ff


	//----- nvinfo : EIATTR_EXIT_INSTR_OFFSETS
	.align		4
        /*0050*/ 	.byte	0x04, 0x1c
        /*0052*/ 	.short	(.L_19 - .L_18)


	//   ....[0]....
.L_18:
        /*0054*/ 	.word	0x00008430


	//----- nvinfo : EIATTR_MAX_THREADS
	.align		4
.L_19:
        /*0058*/ 	.byte	0x04, 0x05
        /*005a*/ 	.short	(.L_21 - .L_20)
.L_20:
        /*005c*/ 	.word	0x00000070
        /*0060*/ 	.word	0x00000001
        /*0064*/ 	.word	0x00000001
.L_21:


//--------------------- .nv.rel.action            --------------------------
	.section	.nv.rel.action,"",@"SHT_CUDA_RELOCINFO"
	.align	8
	.sectionentsize	8
        /*0000*/ 	.byte	0x4b, 0x00, 0x00, 0x00, 0x00, 0x00, 0x00, 0x00, 0x00, 0x02, 0x02, 0x08, 0x10, 0x0a, 0x2f, 0x22
        /* <DEDUP_REMOVED lines=13> */


//--------------------- .nv.constant0.candidate1  --------------------------
	.section	.nv.constant0.candidate1,"a",@progbits
	.align	4
.nv.constant0.candidate1:
	.zero		376


//--------------------- .text.candidate1          --------------------------
	.section	.text.candidate1,"ax",@progbits
	.sectionflags	@"SHF_BARRIERS=1"
	.sectioninfo	@"SHI_REGISTERS=251"
	.align	128
        .global         candidate1
        .type           candidate1,@function
        .size           candidate1,(.L_x_5 - candidate1)
        .other          candidate1,@"STO_CUDA_ENTRY STV_DEFAULT"
candidate1:
.text.candidate1:
[----:B------:R-:W-:-:S02]  /*0000*/  MOV R1, c[0x0][0x28] ;  /* 0x00000a0000017a02 */ /* 0x000fc40000000f00 */
[----:B------:R-:W0:Y:S01]  /*0010*/  S2R R3, SR_TID.X ;  /* 0x0000000000037919 */ /* 0x000e220000002100 */
[----:B------:R-:W-:Y:S01]  /*0020*/  HFMA2.MMA R14, -RZ, RZ, 0, 0 ;  /* 0x00000000ff0e7435 */ /* 0x000fe200000001ff */
[----:B------:R-:W-:Y:S01]  /*0030*/  MOV R16, RZ ;  /* 0x000000ff00107202 */ /* 0x000fe20000000f00 */
        /* <DEDUP_REMOVED lines=21> */
[C---:B0-----:R-:W-:Y:S01]  /*0190*/  IADD3 R2, R3.reuse, 0x70, RZ ;  /* 0x0000007003027810 */ /* 0x041fe20007ffe0ff */
[C---:B------:R-:W-:Y:S01]  /*01a0*/  IMAD.HI R0, R3.reuse, 0x5397829d, RZ ;  /* 0x5397829d03007827 */ /* 0x040fe200078e02ff */
[C---:B------:R-:W-:Y:S01]  /*01b0*/  IADD3 R5, R3.reuse, 0xe0, RZ ;  /* 0x000000e003057810 */ /* 0x040fe20007ffe0ff */
[----:B------:R-:W-:Y:S01]  /*01c0*/  HFMA2.MMA R151, -RZ, RZ, 0, 0 ;  /* 0x00000000ff977435 */ /* 0x000fe200000001ff */
[C---:B------:R-:W-:Y:S01]  /*01d0*/  IADD3 R10, R3.reuse, 0x150, RZ ;  /* 0x00000150030a7810 */ /* 0x040fe20007ffe0ff */
[----:B------:R-:W-:Y:S01]  /*01e0*/  IMAD.HI R4, R2, 0x5397829d, RZ ;  /* 0x5397829d02047827 */ /* 0x000fe200078e02ff */
[----:B------:R-:W-:Y:S01]  /*01f0*/  HFMA2.MMA R2, -RZ, RZ, 0, 0 ;  /* 0x00000000ff027435 */ /* 0x000fe200000001ff */
[----:B------:R-:W-:Y:S01]  /*0200*/  IADD3 R12, R3, 0x3f0, RZ ;  /* 0x000003f0030c7810 */ /* 0x000fe20007ffe0ff */
[----:B------:R-:W-:Y:S01]  /*0210*/  HFMA2.MMA R155, -RZ, RZ, 0, 0 ;  /* 0x00000000ff9b7435 */ /* 0x000fe200000001ff */
[----:B------:R-:W-:Y:S01]  /*0220*/  IMAD.HI R8, R5, 0x5397829d, RZ ;  /* 0x5397829d05087827 */ /* 0x000fe200078e02ff */
[----:B------:R-:W-:Y:S01]  /*0230*/  SHF.R.U32.HI R5, RZ, 0x1f, R0 ;  /* 0x0000001fff057819 */ /* 0x000fe20000011600 */
[----:B------:R-:W-:Y:S01]  /*0240*/  HFMA2.MMA R159, -RZ, RZ, 0, 0 ;  /* 0x00000000ff9f7435 */ /* 0x000fe200000001ff */
[----:B------:R-:W-:Y:S01]  /*0250*/  SHF.R.U32.HI R7, RZ, 0x1f, R4 ;  /* 0x0000001fff077819 */ /* 0x000fe20000011604 */
[----:B------:R-:W-:Y:S01]  /*0260*/  IMAD.HI R10, R10, 0x5397829d, RZ ;  /* 0x5397829d0a0a7827 */ /* 0x000fe200078e02ff */
[----:B------:R-:W-:Y:S01]  /*0270*/  SHF.R.U32.HI R9, RZ, 0x1f, R8 ;  /* 0x0000001fff097819 */ /* 0x000fe20000011608 */
[----:B------:R-:W-:Y:S01]  /*0280*/  HFMA2.MMA R163, -RZ, RZ, 0, 0 ;  /* 0x00000000ffa37435 */ /* 0x000fe200000001ff */
[----:B------:R-:W-:Y:S01]  /*0290*/  LEA.HI.SX32 R18, R4, R7, 0x1b ;  /* 0x0000000704127211 */ /* 0x000fe200078fdaff */
[C---:B------:R-:W-:Y:S01]  /*02a0*/  IMAD.HI R6, R3.reuse, -0x6db6db6d, R2 ;  /* 0x9249249303067827 */ /* 0x040fe200078e0202 */
[----:B------:R-:W-:Y:S01]  /*02b0*/  LEA.HI.SX32 R2, R0, R5, 0x1b ;  /* 0x0000000500027211 */ /* 0x000fe200078fdaff */
[----:B------:R-:W-:Y:S01]  /*02c0*/  HFMA2.MMA R167, -RZ, RZ, 0, 0 ;  /* 0x00000000ffa77435 */ /* 0x000fe200000001ff */
[C---:B------:R-:W-:Y:S01]  /*02d0*/  IADD3 R0, R3.reuse, 0x1c0, RZ ;  /* 0x000001c003007810 */ /* 0x040fe20007ffe0ff */
[----:B------:R-:W-:Y:S01]  /*02e0*/  IMAD.HI R12, R12, 0x5397829d, RZ ;  /* 0x5397829d0c0c7827 */ /* 0x000fe200078e02ff */
[C---:B------:R-:W-:Y:S01]  /*02f0*/  IADD3 R4, R3.reuse, 0x230, RZ ;  /* 0x0000023003047810 */ /* 0x040fe20007ffe0ff */
[----:B------:R-:W-:Y:S01]  /*0300*/  HFMA2.MMA R171, -RZ, RZ, 0, 0 ;  /* 0x00000000ffab7435 */ /* 0x000fe200000001ff */
[----:B------:R-:W-:Y:S01]  /*0310*/  SHF.R.U32.HI R5, RZ, 0x1f, R10 ;  /* 0x0000001fff057819 */ /* 0x000fe2000001160a */
[----:B------:R-:W-:Y:S01]  /*0320*/  IMAD.HI R0, R0, 0x5397829d, RZ ;  /* 0x5397829d00007827 */ /* 0x000fe200078e02ff */
[C---:B------:R-:W-:Y:S01]  /*0330*/  IADD3 R7, R3.reuse, 0x2a0, RZ ;  /* 0x000002a003077810 */ /* 0x040fe20007ffe0ff */
[----:B------:R-:W-:Y:S01]  /*0340*/  HFMA2.MMA R175, -RZ, RZ, 0, 0 ;  /* 0x00000000ffaf7435 */ /* 0x000fe200000001ff */
[----:B------:R-:W-:Y:S01]  /*0350*/  LEA.HI.SX32 R20, R8, R9, 0x1b ;  /* 0x0000000908147211 */ /* 0x000fe200078fdaff */
[----:B------:R-:W-:Y:S01]  /*0360*/  IMAD.HI R4, R4, 0x5397829d, RZ ;  /* 0x5397829d04047827 */ /* 0x000fe200078e02ff */
[----:B------:R-:W-:Y:S01]  /*0370*/  IADD3 R9, R3, 0x380, RZ ;  /* 0x0000038003097810 */ /* 0x000fe20007ffe0ff */
[----:B------:R-:W-:Y:S01]  /*0380*/  HFMA2.MMA R179, -RZ, RZ, 0, 0 ;  /* 0x00000000ffb37435 */ /* 0x000fe200000001ff */
[----:B------:R-:W-:Y:S01]  /*0390*/  LEA.HI.SX32 R22, R10, R5, 0x1b ;  /* 0x000000050a167211 */ /* 0x000fe200078fdaff */
[----:B------:R-:W-:Y:S01]  /*03a0*/  IMAD.HI R8, R7, 0x5397829d, RZ ;  /* 0x5397829d07087827 */ /* 0x000fe200078e02ff */
[----:B------:R-:W-:Y:S01]  /*03b0*/  SHF.R.U32.HI R5, RZ, 0x1f, R0 ;  /* 0x0000001fff057819 */ /* 0x000fe20000011600 */
[----:B------:R-:W-:Y:S01]  /*03c0*/  HFMA2.MMA R183, -RZ, RZ, 0, 0 ;  /* 0x00000000ffb77435 */ /* 0x000fe200000001ff */
[----:B------:R-:W-:Y:S01]  /*03d0*/  SHF.R.U32.HI R7, RZ, 0x1f, R4 ;  /* 0x0000001fff077819 */ /* 0x000fe20000011604 */
[----:B------:R-:W-:Y:S01]  /*03e0*/  IMAD.HI R10, R9, 0x5397829d, RZ ;  /* 0x5397829d090a7827 */ /* 0x000fe200078e02ff */
[----:B------:R-:W-:Y:S01]  /*03f0*/  LEA.HI.SX32 R24, R0, R5, 0x1b ;  /* 0x0000000500187211 */ /* 0x000fe200078fdaff */
[----:B------:R-:W-:Y:S01]  /*0400*/  ULDC.64 UR4, c[0x0][0x118] ;  /* 0x0000460000047ab9 */ /* 0x000fe20000000a00 */
[----:B------:R-:W-:-:S02]  /*0410*/  SHF.R.U32.HI R9, RZ, 0x1f, R8 ;  /* 0x0000001fff097819 */ /* 0x000fc40000011608 */
[----:B------:R-:W-:Y:S02]  /*0420*/  LEA.HI.SX32 R26, R4, R7, 0x1b ;  /* 0x00000007041a7211 */ /* 0x000fe400078fdaff */
[C---:B------:R-:W-:Y:S02]  /*0430*/  IADD3 R0, R3.reuse, 0x460, RZ ;  /* 0x0000046003007810 */ /* 0x040fe40007ffe0ff */
[C---:B------:R-:W-:Y:S02]  /*0440*/  IADD3 R4, R3.reuse, 0x4d0, RZ ;  /* 0x000004d003047810 */ /* 0x040fe40007ffe0ff */
[----:B------:R-:W-:Y:S01]  /*0450*/  LEA.HI.SX32 R28, R8, R9, 0x1b ;  /* 0x00000009081c7211 */ /* 0x000fe200078fdaff */
[----:B------:R-:W-:Y:S01]  /*0460*/  IMAD.HI R0, R0, 0x5397829d, RZ ;  /* 0x5397829d00007827 */ /* 0x000fe200078e02ff */
[----:B------:R-:W-:Y:S02]  /*0470*/  SHF.R.U32.HI R11, RZ, 0x1f, R10 ;  /* 0x0000001fff0b7819 */ /* 0x000fe4000001160a */
[C---:B------:R-:W-:Y:S01]  /*0480*/  IADD3 R7, R3.reuse, 0x540, RZ ;  /* 0x0000054003077810 */ /* 0x040fe20007ffe0ff */
[----:B------:R-:W-:Y:S01]  /*0490*/  IMAD.HI R4, R4, 0x5397829d, RZ ;  /* 0x5397829d04047827 */ /* 0x000fe200078e02ff */
[----:B------:R-:W-:-:S02]  /*04a0*/  IADD3 R9, R3, 0x5b0, RZ ;  /* 0x000005b003097810 */ /* 0x000fc40007ffe0ff */
[----:B------:R-:W-:Y:S01]  /*04b0*/  SHF.R.U32.HI R5, RZ, 0x1f, R12 ;  /* 0x0000001fff057819 */ /* 0x000fe2000001160c */
[----:B------:R-:W-:Y:S01]  /*04c0*/  IMAD.HI R8, R7, 0x5397829d, RZ ;  /* 0x5397829d07087827 */ /* 0x000fe200078e02ff */
[----:B------:R-:W-:Y:S02]  /*04d0*/  LEA.HI.SX32 R30, R10, R11, 0x1b ;  /* 0x0000000b0a1e7211 */ /* 0x000fe400078fdaff */
[----:B------:R-:W-:Y:S01]  /*04e0*/  LEA.HI.SX32 R32, R12, R5, 0x1b ;  /* 0x000000050c207211 */ /* 0x000fe200078fdaff */
[----:B------:R-:W-:Y:S01]  /*04f0*/  IMAD.HI R10, R9, 0x5397829d, RZ ;  /* 0x5397829d090a7827 */ /* 0x000fe200078e02ff */
[----:B------:R-:W-:Y:S02]  /*0500*/  SHF.R.U32.HI R5, RZ, 0x1f, R0 ;  /* 0x0000001fff057819 */ /* 0x000fe40000011600 */
[----:B------:R-:W-:Y:S02]  /*0510*/  SHF.R.U32.HI R7, RZ, 0x1f, R4 ;  /* 0x0000001fff077819 */ /* 0x000fe40000011604 */
[----:B------:R-:W-:-:S02]  /*0520*/  IADD3 R11, R3, 0x690, RZ ;  /* 0x00000690030b7810 */ /* 0x000fc40007ffe0ff */
[----:B------:R-:W-:Y:S02]  /*0530*/  LEA.HI.SX32 R34, R0, R5, 0x1b ;  /* 0x0000000500227211 */ /* 0x000fe400078fdaff */
[----:B------:R-:W-:Y:S01]  /*0540*/  LEA.HI.SX32 R36, R4, R7, 0x1b ;  /* 0x0000000704247211 */ /* 0x000fe200078fdaff */
[----:B------:R-:W-:Y:S01]  /*0550*/  IMAD.HI R11, R11, 0x5397829d, RZ ;  /* 0x5397829d0b0b7827 */ /* 0x000fe200078e02ff */
[----:B------:R-:W-:Y:S02]  /*0560*/  SHF.R.U32.HI R5, RZ, 0x1f, R10 ;  /* 0x0000001fff057819 */ /* 0x000fe4000001160a */
[----:B------:R-:W-:Y:S02]  /*0570*/  SHF.R.U32.HI R9, RZ, 0x1f, R8 ;  /* 0x0000001fff097819 */ /* 0x000fe40000011608 */
[C---:B------:R-:W-:Y:S02]  /*0580*/  IADD3 R4, R3.reuse, 0x700, RZ ;  /* 0x0000070003047810 */ /* 0x040fe40007ffe0ff */
[----:B------:R-:W-:-:S02]  /*0590*/  IADD3 R7, R3, 0x770, RZ ;  /* 0x0000077003077810 */ /* 0x000fc40007ffe0ff */
[----:B------:R-:W-:Y:S01]  /*05a0*/  LEA.HI.SX32 R40, R10, R5, 0x1b ;  /* 0x000000050a287211 */ /* 0x000fe200078fdaff */
[----:B------:R-:W-:Y:S01]  /*05b0*/  IMAD.HI R4, R4, 0x5397829d, RZ ;  /* 0x5397829d04047827 */ /* 0x000fe200078e02ff */
[----:B------:R-:W-:Y:S02]  /*05c0*/  LEA.HI.SX32 R38, R8, R9, 0x1b ;  /* 0x0000000908267211 */ /* 0x000fe400078fdaff */
[----:B------:R-:W-:Y:S01]  /*05d0*/  IADD3 R5, R3, 0x7e0, RZ ;  /* 0x000007e003057810 */ /* 0x000fe20007ffe0ff */
[----:B------:R-:W-:Y:S01]  /*05e0*/  IMAD.HI R7, R7, 0x5397829d, RZ ;  /* 0x5397829d07077827 */ /* 0x000fe200078e02ff */
[----:B------:R-:W-:Y:S02]  /*05f0*/  SHF.R.U32.HI R0, RZ, 0x1f, R11 ;  /* 0x0000001fff007819 */ /* 0x000fe4000001160b */
[----:B------:R-:W-:Y:S01]  /*0600*/  IADD3 R9, R3, 0x850, RZ ;  /* 0x0000085003097810 */ /* 0x000fe20007ffe0ff */
[----:B------:R-:W-:Y:S01]  /*0610*/  IMAD.HI R8, R5, 0x5397829d, RZ ;  /* 0x5397829d05087827 */ /* 0x000fe200078e02ff */
[----:B------:R-:W-:-:S02]  /*0620*/  LEA.HI.SX32 R42, R11, R0, 0x1b ;  /* 0x000000000b2a7211 */ /* 0x000fc400078fdaff */
[----:B------:R-:W-:Y:S01]  /*0630*/  SHF.R.U32.HI R5, RZ, 0x1f, R4 ;  /* 0x0000001fff057819 */ /* 0x000fe20000011604 */
[----:B------:R-:W-:Y:S01]  /*0640*/  IMAD.HI R9, R9, 0x5397829d, RZ ;  /* 0x5397829d09097827 */ /* 0x000fe200078e02ff */
[----:B------:R-:W-:Y:S02]  /*0650*/  SHF.R.U32.HI R0, RZ, 0x1f, R7 ;  /* 0x0000001fff007819 */ /* 0x000fe40000011607 */
[----:B------:R-:W-:Y:S02]  /*0660*/  IADD3 R10, R3, 0x8c0, RZ ;  /* 0x000008c0030a7810 */ /* 0x000fe40007ffe0ff */
[----:B------:R-:W-:Y:S02]  /*0670*/  LEA.HI.SX32 R44, R4, R5, 0x1b ;  /* 0x00000005042c7211 */ /* 0x000fe400078fdaff */
[----:B------:R-:W-:Y:S01]  /*0680*/  LEA.HI.SX32 R46, R7, R0, 0x1b ;  /* 0x00000000072e7211 */ /* 0x000fe200078fdaff */
[----:B------:R-:W-:Y:S01]  /*0690*/  IMAD.HI R10, R10, 0x5397829d, RZ ;  /* 0x5397829d0a0a7827 */ /* 0x000fe200078e02ff */
[----:B------:R-:W-:-:S02]  /*06a0*/  SHF.R.U32.HI R5, RZ, 0x1f, R8 ;  /* 0x0000001fff057819 */ /* 0x000fc40000011608 */
[----:B------:R-:W-:Y:S02]  /*06b0*/  SHF.R.U32.HI R0, RZ, 0x1f, R9 ;  /* 0x0000001fff007819 */ /* 0x000fe40000011609 */
[----:B------:R-:W-:Y:S02]  /*06c0*/  IADD3 R4, R3, 0x9a0, RZ ;  /* 0x000009a003047810 */ /* 0x000fe40007ffe0ff */
[----:B------:R-:W-:Y:S02]  /*06d0*/  LEA.HI.SX32 R48, R8, R5, 0x1b ;  /* 0x0000000508307211 */ /* 0x000fe400078fdaff */
[----:B------:R-:W-:Y:S01]  /*06e0*/  LEA.HI.SX32 R50, R9, R0, 0x1b ;  /* 0x0000000009327211 */ /* 0x000fe200078fdaff */
[----:B------:R-:W-:Y:S01]  /*06f0*/  IMAD.HI R4, R4, 0x5397829d, RZ ;  /* 0x5397829d04047827 */ /* 0x000fe200078e02ff */
[----:B------:R-:W-:Y:S02]  /*0700*/  IADD3 R0, R3, 0xa10, RZ ;  /* 0x00000a1003007810 */ /* 0x000fe40007ffe0ff */
[----:B------:R-:W-:-:S02]  /*0710*/  SHF.R.U32.HI R5, RZ, 0x1f, R10 ;  /* 0x0000001fff057819 */ /* 0x000fc4000001160a */
[----:B------:R-:W-:Y:S01]  /*0720*/  IADD3 R7, R3, 0xa80, RZ ;  /* 0x00000a8003077810 */ /* 0x000fe20007ffe0ff */
[----:B------:R-:W-:Y:S01]  /*0730*/  IMAD.HI R0, R0, 0x5397829d, RZ ;  /* 0x5397829d00007827 */ /* 0x000fe200078e02ff */
[----:B------:R-:W-:Y:S02]  /*0740*/  LEA.HI.SX32 R52, R10, R5, 0x1b ;  /* 0x000000050a347211 */ /* 0x000fe400078fdaff */
[----:B------:R-:W-:Y:S01]  /*0750*/  SHF.R.U32.HI R5, RZ, 0x1f, R4 ;  /* 0x0000001fff057819 */ /* 0x000fe20000011604 */
[----:B------:R-:W-:Y:S01]  /*0760*/  IMAD.HI R7, R7, 0x5397829d, RZ ;  /* 0x5397829d07077827 */ /* 0x000fe200078e02ff */
[C---:B------:R-:W-:Y:S02]  /*0770*/  IADD3 R8, R3.reuse, 0xaf0, RZ ;  /* 0x00000af003087810 */ /* 0x040fe40007ffe0ff */
[----:B------:R-:W-:Y:S02]  /*0780*/  LEA.HI.SX32 R54, R4, R5, 0x1b ;  /* 0x0000000504367211 */ /* 0x000fe400078fdaff */
[----:B------:R-:W-:Y:S01]  /*0790*/  IADD3 R10, R3, 0xb60, RZ ;  /* 0x00000b60030a7810 */ /* 0x000fe20007ffe0ff */
[----:B------:R-:W-:Y:S01]  /*07a0*/  IMAD.HI R8, R8, 0x5397829d, RZ ;  /* 0x5397829d08087827 */ /* 0x000fe200078e02ff */
[----:B------:R-:W-:-:S02]  /*07b0*/  SHF.R.U32.HI R5, RZ, 0x1f, R0 ;  /* 0x0000001fff057819 */ /* 0x000fc40000011600 */
[----:B------:R-:W-:Y:S01]  /*07c0*/  SHF.R.U32.HI R4, RZ, 0x1f, R7 ;  /* 0x0000001fff047819 */ /* 0x000fe20000011607 */
[----:B------:R-:W-:Y:S01]  /*07d0*/  IMAD.HI R10, R10, 0x5397829d, RZ ;  /* 0x5397829d0a0a7827 */ /* 0x000fe200078e02ff */
[----:B------:R-:W-:Y:S02]  /*07e0*/  LEA.HI.SX32 R56, R0, R5, 0x1b ;  /* 0x0000000500387211 */ /* 0x000fe400078fdaff */
[----:B------:R-:W-:Y:S02]  /*07f0*/  LEA.HI.SX32 R58, R7, R4, 0x1b ;  /* 0x00000004073a7211 */ /* 0x000fe400078fdaff */
[C---:B------:R-:W-:Y:S02]  /*0800*/  IADD3 R0, R3.reuse, 0xbd0, RZ ;  /* 0x00000bd003007810 */ /* 0x040fe40007ffe0ff */
[----:B------:R-:W-:Y:S02]  /*0810*/  IADD3 R4, R3, 0xcb0, RZ ;  /* 0x00000cb003047810 */ /* 0x000fe40007ffe0ff */
[----:B------:R-:W-:Y:S01]  /*0820*/  SHF.R.U32.HI R9, RZ, 0x1f, R8 ;  /* 0x0000001fff097819 */ /* 0x000fe20000011608 */
[----:B------:R-:W-:Y:S01]  /*0830*/  IMAD.HI R0, R0, 0x5397829d, RZ ;  /* 0x5397829d00007827 */ /* 0x000fe200078e02ff */
[----:B------:R-:W-:-:S02]  /*0840*/  SHF.R.U32.HI R5, RZ, 0x1f, R10 ;  /* 0x0000001fff057819 */ /* 0x000fc4000001160a */
[C---:B------:R-:W-:Y:S01]  /*0850*/  IADD3 R7, R3.reuse, 0xd20, RZ ;  /* 0x00000d2003077810 */ /* 0x040fe20007ffe0ff */
[----:B------:R-:W-:Y:S01]  /*0860*/  IMAD.HI R4, R4, 0x5397829d, RZ ;  /* 0x5397829d04047827 */ /* 0x000fe200078e02ff */
[----:B------:R-:W-:Y:S02]  /*0870*/  LEA.HI.SX32 R60, R8, R9, 0x1b ;  /* 0x00000009083c7211 */ /* 0x000fe400078fdaff */
[----:B------:R-:W-:Y:S01]  /*0880*/  IADD3 R9, R3, 0xd90, RZ ;  /* 0x00000d9003097810 */ /* 0x000fe20007ffe0ff */
[----:B------:R-:W-:Y:S01]  /*0890*/  IMAD.HI R8, R7, 0x5397829d, RZ ;  /* 0x5397829d07087827 */ /* 0x000fe200078e02ff */
[----:B------:R-:W-:Y:S02]  /*08a0*/  LEA.HI.SX32 R62, R10, R5, 0x1b ;  /* 0x000000050a3e7211 */ /* 0x000fe400078fdaff */
[----:B------:R-:W-:Y:S01]  /*08b0*/  IADD3 R12, R3, 0xe00, RZ ;  /* 0x00000e00030c7810 */ /* 0x000fe20007ffe0ff */
[----:B------:R-:W-:Y:S01]  /*08c0*/  IMAD.HI R10, R9, 0x5397829d, RZ ;  /* 0x5397829d090a7827 */ /* 0x000fe200078e02ff */
[----:B------:R-:W-:-:S02]  /*08d0*/  SHF.R.U32.HI R5, RZ, 0x1f, R0 ;  /* 0x0000001fff057819 */ /* 0x000fc40000011600 */
[----:B------:R-:W-:Y:S01]  /*08e0*/  SHF.R.U32.HI R7, RZ, 0x1f, R4 ;  /* 0x0000001fff077819 */ /* 0x000fe20000011604 */
[----:B------:R-:W-:Y:S01]  /*08f0*/  IMAD.HI R12, R12, 0x5397829d, RZ ;  /* 0x5397829d0c0c7827 */ /* 0x000fe200078e02ff */
[----:B------:R-:W-:Y:S02]  /*0900*/  LEA.HI.SX32 R64, R0, R5, 0x1b ;  /* 0x0000000500407211 */ /* 0x000fe400078fdaff */
[----:B------:R-:W-:Y:S02]  /*0910*/  SHF.R.U32.HI R9, RZ, 0x1f, R8 ;  /* 0x0000001fff097819 */ /* 0x000fe40000011608 */
[----:B------:R-:W-:Y:S02]  /*0920*/  LEA.HI.SX32 R66, R4, R7, 0x1b ;  /* 0x0000000704427211 */ /* 0x000fe400078fdaff */
[C---:B------:R-:W-:Y:S02]  /*0930*/  IADD3 R0, R3.reuse, 0xe70, RZ ;  /* 0x00000e7003007810 */ /* 0x040fe40007ffe0ff */
[----:B------:R-:W-:-:S02]  /*0940*/  IADD3 R4, R3, 0xee0, RZ ;  /* 0x00000ee003047810 */ /* 0x000fc40007ffe0ff */
[----:B------:R-:W-:Y:S01]  /*0950*/  LEA.HI.SX32 R68, R8, R9, 0x1b ;  /* 0x0000000908447211 */ /* 0x000fe200078fdaff */
[----:B------:R-:W-:Y:S01]  /*0960*/  IMAD.HI R0, R0, 0x5397829d, RZ ;  /* 0x5397829d00007827 */ /* 0x000fe200078e02ff */
[----:B------:R-:W-:Y:S02]  /*0970*/  SHF.R.U32.HI R11, RZ, 0x1f, R10 ;  /* 0x0000001fff0b7819 */ /* 0x000fe4000001160a */
[C---:B------:R-:W-:Y:S01]  /*0980*/  IADD3 R7, R3.reuse, 0xfc0, RZ ;  /* 0x00000fc003077810 */ /* 0x040fe20007ffe0ff */
[----:B------:R-:W-:Y:S01]  /*0990*/  IMAD.HI R4, R4, 0x5397829d, RZ ;  /* 0x5397829d04047827 */ /* 0x000fe200078e02ff */
[----:B------:R-:W-:Y:S02]  /*09a0*/  IADD3 R9, R3, 0x1030, RZ ;  /* 0x0000103003097810 */ /* 0x000fe40007ffe0ff */
[----:B------:R-:W-:Y:S01]  /*09b0*/  SHF.R.U32.HI R5, RZ, 0x1f, R12 ;  /* 0x0000001fff057819 */ /* 0x000fe2000001160c */
[----:B------:R-:W-:Y:S01]  /*09c0*/  IMAD.HI R8, R7, 0x5397829d, RZ ;  /* 0x5397829d07087827 */ /* 0x000fe200078e02ff */
[----:B------:R-:W-:-:S02]  /*09d0*/  LEA.HI.SX32 R70, R10, R11, 0x1b ;  /* 0x0000000b0a467211 */ /* 0x000fc400078fdaff */
[----:B------:R-:W-:Y:S01]  /*09e0*/  LEA.HI.SX32 R72, R12, R5, 0x1b ;  /* 0x000000050c487211 */ /* 0x000fe200078fdaff */
[----:B------:R-:W-:Y:S01]  /*09f0*/  IMAD.HI R10, R9, 0x5397829d, RZ ;  /* 0x5397829d090a7827 */ /* 0x000fe200078e02ff */
[----:B------:R-:W-:Y:S02]  /*0a00*/  SHF.R.U32.HI R5, RZ, 0x1f, R0 ;  /* 0x0000001fff057819 */ /* 0x000fe40000011600 */
[----:B------:R-:W-:Y:S02]  /*0a10*/  SHF.R.U32.HI R7, RZ, 0x1f, R4 ;  /* 0x0000001fff077819 */ /* 0x000fe40000011604 */
[----:B------:R-:W-:Y:S02]  /*0a20*/  IADD3 R11, R3, 0x10a0, RZ ;  /* 0x000010a0030b7810 */ /* 0x000fe40007ffe0ff */
[----:B------:R-:W-:Y:S02]  /*0a30*/  LEA.HI.SX32 R74, R0, R5, 0x1b ;  /* 0x00000005004a7211 */ /* 0x000fe400078fdaff */
[----:B------:R-:W-:Y:S01]  /*0a40*/  LEA.HI.SX32 R76, R4, R7, 0x1b ;  /* 0x00000007044c7211 */ /* 0x000fe200078fdaff */
[----:B------:R-:W-:Y:S01]  /*0a50*/  IMAD.HI R11, R11, 0x5397829d, RZ ;  /* 0x5397829d0b0b7827 */ /* 0x000fe200078e02ff */
[----:B------:R-:W-:-:S02]  /*0a60*/  SHF.R.U32.HI R5, RZ, 0x1f, R10 ;  /* 0x0000001fff057819 */ /* 0x000fc4000001160a */
[----:B------:R-:W-:Y:S02]  /*0a70*/  SHF.R.U32.HI R9, RZ, 0x1f, R8 ;  /* 0x0000001fff097819 */ /* 0x000fe40000011608 */
[C---:B------:R-:W-:Y:S02]  /*0a80*/  IADD3 R4, R3.reuse, 0x1110, RZ ;  /* 0x0000111003047810 */ /* 0x040fe40007ffe0ff */
[C---:B------:R-:W-:Y:S02]  /*0a90*/  IADD3 R7, R3.reuse, 0x1180, RZ ;  /* 0x0000118003077810 */ /* 0x040fe40007ffe0ff */
[----:B------:R-:W-:Y:S01]  /*0aa0*/  LEA.HI.SX32 R80, R10, R5, 0x1b ;  /* 0x000000050a507211 */ /* 0x000fe200078fdaff */
[----:B------:R-:W-:Y:S01]  /*0ab0*/  IMAD.HI R4, R4, 0x5397829d, RZ ;  /* 0x5397829d04047827 */ /* 0x000fe200078e02ff */
[----:B------:R-:W-:Y:S02]  /*0ac0*/  LEA.HI.SX32 R78, R8, R9, 0x1b ;  /* 0x00000009084e7211 */ /* 0x000fe400078fdaff */
[----:B------:R-:W-:Y:S01]  /*0ad0*/  IADD3 R5, R3, 0x11f0, RZ ;  /* 0x000011f003057810 */ /* 0x000fe20007ffe0ff */
[----:B------:R-:W-:Y:S01]  /*0ae0*/  IMAD.HI R7, R7, 0x5397829d, RZ ;  /* 0x5397829d07077827 */ /* 0x000fe200078e02ff */
[----:B------:R-:W-:-:S02]  /*0af0*/  SHF.R.U32.HI R0, RZ, 0x1f, R11 ;  /* 0x0000001fff007819 */ /* 0x000fc4000001160b */
[----:B------:R-:W-:Y:S01]  /*0b00*/  IADD3 R9, R3, 0x12d0, RZ ;  /* 0x000012d003097810 */ /* 0x000fe20007ffe0ff */
[----:B------:R-:W-:Y:S01]  /*0b10*/  IMAD.HI R8, R5, 0x5397829d, RZ ;  /* 0x5397829d05087827 */ /* 0x000fe200078e02ff */
[----:B------:R-:W-:Y:S02]  /*0b20*/  LEA.HI.SX32 R82, R11, R0, 0x1b ;  /* 0x000000000b527211 */ /* 0x000fe400078fdaff */
[----:B------:R-:W-:Y:S01]  /*0b30*/  SHF.R.U32.HI R5, RZ, 0x1f, R4 ;  /* 0x0000001fff057819 */ /* 0x000fe20000011604 */
[----:B------:R-:W-:Y:S01]  /*0b40*/  IMAD.HI R9, R9, 0x5397829d, RZ ;  /* 0x5397829d09097827 */ /* 0x000fe200078e02ff */
[----:B------:R-:W-:Y:S02]  /*0b50*/  SHF.R.U32.HI R0, RZ, 0x1f, R7 ;  /* 0x0000001fff007819 */ /* 0x000fe40000011607 */
[----:B------:R-:W-:Y:S02]  /*0b60*/  IADD3 R10, R3, 0x1340, RZ ;  /* 0x00001340030a7810 */ /* 0x000fe40007ffe0ff */
        /* <DEDUP_REMOVED lines=9> */
[----:B------:R-:W-:-:S02]  /*0c00*/  IADD3 R0, R3, 0x1420, RZ ;  /* 0x0000142003007810 */ /* 0x000fc40007ffe0ff */
[----:B------:R-:W-:Y:S02]  /*0c10*/  SHF.R.U32.HI R5, RZ, 0x1f, R10 ;  /* 0x0000001fff057819 */ /* 0x000fe4000001160a */
[C---:B------:R-:W-:Y:S01]  /*0c20*/  IADD3 R8, R3.reuse, 0x1500, RZ ;  /* 0x0000150003087810 */ /* 0x040fe20007ffe0ff */
[----:B------:R-:W-:Y:S01]  /*0c30*/  IMAD.HI R0, R0, 0x5397829d, RZ ;  /* 0x5397829d00007827 */ /* 0x000fe200078e02ff */
[C---:B------:R-:W-:Y:S02]  /*0c40*/  IADD3 R7, R3.reuse, 0x1490, RZ ;  /* 0x0000149003077810 */ /* 0x040fe40007ffe0ff */
[----:B------:R-:W-:Y:S01]  /*0c50*/  LEA.HI.SX32 R92, R10, R5, 0x1b ;  /* 0x000000050a5c7211 */ /* 0x000fe200078fdaff */
        /* <DEDUP_REMOVED lines=8> */
[----:B------:R-:W-:Y:S02]  /*0ce0*/  SHF.R.U32.HI R4, RZ, 0x1f, R7 ;  /* 0x0000001fff047819 */ /* 0x000fe40000011607 */
[----:B------:R-:W-:Y:S02]  /*0cf0*/  LEA.HI.SX32 R96, R0, R5, 0x1b ;  /* 0x0000000500607211 */ /* 0x000fe400078fdaff */
[----:B------:R-:W-:Y:S01]  /*0d00*/  LEA.HI.SX32 R100, R8, R9, 0x1b ;  /* 0x0000000908647211 */ /* 0x000fe200078fdaff */
[----:B------:R-:W0:Y:S01]  /*0d10*/  S2R R0, SR_CTAID.X ;  /* 0x0000000000007919 */ /* 0x000e220000002500 */
[----:B------:R-:W-:-:S02]  /*0d20*/  SHF.R.U32.HI R5, RZ, 0x1f, R10 ;  /* 0x0000001fff057819 */ /* 0x000fc4000001160a */
[----:B------:R-:W-:Y:S02]  /*0d30*/  IADD3 R8, R3, 0x1730, RZ ;  /* 0x0000173003087810 */ /* 0x000fe40007ffe0ff */
[----:B------:R-:W-:Y:S02]  /*0d40*/  LEA.HI.SX32 R98, R7, R4, 0x1b ;  /* 0x0000000407627211 */ /* 0x000fe400078fdaff */
[C---:B------:R-:W-:Y:S01]  /*0d50*/  IADD3 R4, R3.reuse, 0x1650, RZ ;  /* 0x0000165003047810 */ /* 0x040fe20007ffe0ff */
[----:B------:R-:W-:Y:S01]  /*0d60*/  IMAD.HI R9, R8, 0x5397829d, RZ ;  /* 0x5397829d08097827 */ /* 0x000fe200078e02ff */
[C---:B------:R-:W-:Y:S02]  /*0d70*/  IADD3 R7, R3.reuse, 0x16c0, RZ ;  /* 0x000016c003077810 */ /* 0x040fe40007ffe0ff */
[----:B------:R-:W-:Y:S01]  /*0d80*/  LEA.HI.SX32 R102, R10, R5, 0x1b ;  /* 0x000000050a667211 */ /* 0x000fe200078fdaff */
[----:B------:R-:W-:Y:S01]  /*0d90*/  IMAD.HI R4, R4, 0x5397829d, RZ ;  /* 0x5397829d04047827 */ /* 0x000fe200078e02ff */
[----:B------:R-:W-:-:S02]  /*0da0*/  IADD3 R10, R3, 0x17a0, RZ ;  /* 0x000017a0030a7810 */ /* 0x000fc40007ffe0ff */
[----:B------:R-:W-:Y:S01]  /*0db0*/  IADD3 R12, R3, 0x1810, RZ ;  /* 0x00001810030c7810 */ /* 0x000fe20007ffe0ff */
[----:B------:R-:W-:Y:S01]  /*0dc0*/  IMAD.HI R7, R7, 0x5397829d, RZ ;  /* 0x5397829d07077827 */ /* 0x000fe200078e02ff */
[----:B------:R-:W-:Y:S02]  /*0dd0*/  SHF.R.U32.HI R5, RZ, 0x1f, R4 ;  /* 0x0000001fff057819 */ /* 0x000fe40000011604 */
[----:B------:R-:W-:Y:S01]  /*0de0*/  MOV R149, RZ ;  /* 0x000000ff00957202 */ /* 0x000fe20000000f00 */
[----:B------:R-:W-:Y:S01]  /*0df0*/  IMAD.HI R11, R10, 0x5397829d, RZ ;  /* 0x5397829d0a0b7827 */ /* 0x000fe200078e02ff */
[----:B------:R-:W-:Y:S02]  /*0e00*/  SHF.R.U32.HI R10, RZ, 0x1f, R9 ;  /* 0x0000001fff0a7819 */ /* 0x000fe40000011609 */
[----:B------:R-:W-:Y:S01]  /*0e10*/  SHF.R.U32.HI R8, RZ, 0x1f, R7 ;  /* 0x0000001fff087819 */ /* 0x000fe20000011607 */
[----:B------:R-:W-:Y:S01]  /*0e20*/  IMAD.HI R12, R12, 0x5397829d, RZ ;  /* 0x5397829d0c0c7827 */ /* 0x000fe200078e02ff */
[----:B------:R-:W-:-:S02]  /*0e30*/  LEA.HI.SX32 R108, R9, R10, 0x1b ;  /* 0x0000000a096c7211 */ /* 0x000fc400078fdaff */
[----:B------:R-:W-:Y:S02]  /*0e40*/  SHF.R.U32.HI R9, RZ, 0x1f, R6 ;  /* 0x0000001fff097819 */ /* 0x000fe40000011606 */
[----:B------:R-:W-:Y:S01]  /*0e50*/  LEA.HI.SX32 R104, R4, R5, 0x1b ;  /* 0x0000000504687211 */ /* 0x000fe200078fdaff */
[----:B------:R-:W-:Y:S01]  /*0e60*/  IMAD R5, R2, -0x62, R3 ;  /* 0xffffff9e02057824 */ /* 0x000fe200078e0203 */
[----:B------:R-:W-:Y:S02]  /*0e70*/  LEA.HI.SX32 R106, R7, R8, 0x1b ;  /* 0x00000008076a7211 */ /* 0x000fe400078fdaff */
[----:B------:R-:W-:Y:S02]  /*0e80*/  SHF.R.U32.HI R4, RZ, 0x1f, R11 ;  /* 0x0000001fff047819 */ /* 0x000fe4000001160b */
[----:B------:R-:W-:Y:S02]  /*0e90*/  SHF.R.U32.HI R7, RZ, 0x1f, R12 ;  /* 0x0000001fff077819 */ /* 0x000fe4000001160c */
[----:B------:R-:W-:-:S02]  /*0ea0*/  LEA.HI.SX32 R8, R6, R9, 0x1d ;  /* 0x0000000906087211 */ /* 0x000fc400078feaff */
[----:B------:R-:W-:Y:S01]  /*0eb0*/  LEA.HI.SX32 R110, R11, R4, 0x1b ;  /* 0x000000040b6e7211 */ /* 0x000fe200078fdaff */
[----:B------:R-:W-:Y:S01]  /*0ec0*/  IMAD R4, R2, 0xc4, R5 ;  /* 0x000000c402047824 */ /* 0x000fe200078e0205 */
[----:B------:R-:W-:Y:S01]  /*0ed0*/  LEA.HI.SX32 R112, R12, R7, 0x1b ;  /* 0x000000070c707211 */ /* 0x000fe200078fdaff */
[----:B------:R-:W-:Y:S01]  /*0ee0*/  HFMA2.MMA R12, -RZ, RZ, 0, 0 ;  /* 0x00000000ff0c7435 */ /* 0x000fe200000001ff */
[----:B0-----:R-:W-:Y:S01]  /*0ef0*/  LOP3.LUT R5, R0, 0x1, RZ, 0xc0, !PT ;  /* 0x0000000100057812 */ /* 0x001fe200078ec0ff */
[----:B------:R-:W-:Y:S01]  /*0f00*/  IMAD R10, R8, -0xe, R3 ;  /* 0xfffffff2080a7824 */ /* 0x000fe200078e0203 */
[----:B------:R-:W-:Y:S02]  /*0f10*/  LEA.HI.SX32 R2, R6, R9, 0x1e ;  /* 0x0000000906027211 */ /* 0x000fe400078ff2ff */
[C---:B------:R-:W-:Y:S01]  /*0f20*/  IADD3 R7, R8.reuse, 0x1, RZ ;  /* 0x0000000108077810 */ /* 0x040fe20007ffe0ff */
[C---:B------:R-:W-:Y:S01]  /*0f30*/  IMAD R4, R5.reuse, 0x62, R4 ;  /* 0x0000006205047824 */ /* 0x040fe200078e0204 */
[----:B------:R-:W-:Y:S01]  /*0f40*/  MOV R6, RZ ;  /* 0x000000ff00067202 */ /* 0x000fe20000000f00 */
[----:B------:R-:W-:Y:S01]  /*0f50*/  IMAD R19, R5, 0x62, R10 ;  /* 0x0000006205137824 */ /* 0x000fe200078e020a */
[----:B------:R-:W-:-:S02]  /*0f60*/  IADD3 R13, R8, 0x2, RZ ;  /* 0x00000002080d7810 */ /* 0x000fc40007ffe0ff */
[C---:B------:R-:W-:Y:S01]  /*0f70*/  IADD3 R17, R8.reuse, 0x3, RZ ;  /* 0x0000000308117810 */ /* 0x040fe20007ffe0ff */
[----:B------:R-:W-:Y:S01]  /*0f80*/  IMAD.HI R5, R7, -0x6db6db6d, R6 ;  /* 0x9249249307057827 */ /* 0x000fe200078e0206 */
[C---:B------:R-:W-:Y:S02]  /*0f90*/  IADD3 R15, R8.reuse, 0x4, RZ ;  /* 0x00000004080f7810 */ /* 0x040fe40007ffe0ff */
[C---:B------:R-:W-:Y:S01]  /*0fa0*/  IADD3 R11, R8.reuse, 0x5, RZ ;  /* 0x00000005080b7810 */ /* 0x040fe20007ffe0ff */
[----:B------:R-:W-:Y:S01]  /*0fb0*/  IMAD.HI R12, R13, -0x6db6db6d, R12 ;  /* 0x924924930d0c7827 */ /* 0x000fe200078e020c */
[----:B------:R-:W-:Y:S01]  /*0fc0*/  IADD3 R9, R8, 0x6, RZ ;  /* 0x0000000608097810 */ /* 0x000fe20007ffe0ff */
[----:B------:R-:W-:Y:S01]  /*0fd0*/  HFMA2.MMA R8, -RZ, RZ, 0, 0 ;  /* 0x00000000ff087435 */ /* 0x000fe200000001ff */
[----:B------:R-:W-:Y:S01]  /*0fe0*/  MOV R10, RZ ;  /* 0x000000ff000a7202 */ /* 0x000fe20000000f00 */
[----:B------:R-:W-:Y:S01]  /*0ff0*/  IMAD.HI R16, R17, -0x6db6db6d, R16 ;  /* 0x9249249311107827 */ /* 0x000fe200078e0210 */
[----:B------:R-:W-:-:S02]  /*1000*/  SHF.R.U32.HI R6, RZ, 0x1f, R5 ;  /* 0x0000001fff067819 */ /* 0x000fc40000011605 */
[----:B------:R-:W-:Y:S01]  /*1010*/  SHF.R.U32.HI R23, RZ, 0x1f, R12 ;  /* 0x0000001fff177819 */ /* 0x000fe2000001160c */
[----:B------:R-:W-:Y:S01]  /*1020*/  IMAD.HI R14, R15, -0x6db6db6d, R14 ;  /* 0x924924930f0e7827 */ /* 0x000fe200078e020e */
[----:B------:R-:W-:Y:S02]  /*1030*/  LEA.HI.SX32 R6, R5, R6, 0x1e ;  /* 0x0000000605067211 */ /* 0x000fe400078ff2ff */
[----:B------:R-:W-:Y:S01]  /*1040*/  SHF.R.U32.HI R5, RZ, 0x1f, R16 ;  /* 0x0000001fff057819 */ /* 0x000fe20000011610 */
[----:B------:R-:W-:Y:S01]  /*1050*/  IMAD.HI R10, R11, -0x6db6db6d, R10 ;  /* 0x924924930b0a7827 */ /* 0x000fe200078e020a */
[----:B------:R-:W-:Y:S02]  /*1060*/  LEA.HI.SX32 R23, R12, R23, 0x1e ;  /* 0x000000170c177211 */ /* 0x000fe400078ff2ff */
[----:B------:R-:W-:Y:S01]  /*1070*/  LEA.HI.SX32 R5, R16, R5, 0x1e ;  /* 0x0000000510057211 */ /* 0x000fe200078ff2ff */
[----:B------:R-:W-:Y:S01]  /*1080*/  IMAD.HI R8, R9, -0x6db6db6d, R8 ;  /* 0x9249249309087827 */ /* 0x000fe200078e0208 */
[----:B------:R-:W-:-:S02]  /*1090*/  SHF.R.U32.HI R27, RZ, 0x1f, R10 ;  /* 0x0000001fff1b7819 */ /* 0x000fc4000001160a */
[----:B------:R-:W-:Y:S01]  /*10a0*/  MOV R153, RZ ;  /* 0x000000ff00997202 */ /* 0x000fe20000000f00 */
[--C-:B------:R-:W-:Y:S01]  /*10b0*/  IMAD R21, R18, 0xc4, R19.reuse ;  /* 0x000000c412157824 */ /* 0x100fe200078e0213 */
[----:B------:R-:W-:Y:S01]  /*10c0*/  SHF.R.U32.HI R31, RZ, 0x1f, R8 ;  /* 0x0000001fff1f7819 */ /* 0x000fe20000011608 */
[--C-:B------:R-:W-:Y:S01]  /*10d0*/  IMAD R33, R30, 0xc4, R19.reuse ;  /* 0x000000c41e217824 */ /* 0x100fe200078e0213 */
[----:B------:R-:W-:Y:S01]  /*10e0*/  LEA.HI.SX32 R27, R10, R27, 0x1e ;  /* 0x0000001b0a1b7211 */ /* 0x000fe200078ff2ff */
[--C-:B------:R-:W-:Y:S01]  /*10f0*/  IMAD R43, R42, 0xc4, R19.reuse ;  /* 0x000000c42a2b7824 */ /* 0x100fe200078e0213 */
[----:B------:R-:W-:Y:S01]  /*1100*/  LEA.HI.SX32 R31, R8, R31, 0x1e ;  /* 0x0000001f081f7211 */ /* 0x000fe200078ff2ff */
[--C-:B------:R-:W-:Y:S01]  /*1110*/  IMAD R57, R54, 0xc4, R19.reuse ;  /* 0x000000c436397824 */ /* 0x100fe200078e0213 */
[----:B------:R-:W-:Y:S01]  /*1120*/  MOV R157, RZ ;  /* 0x000000ff009d7202 */ /* 0x000fe20000000f00 */
        /* <DEDUP_REMOVED lines=14> */
[----:B------:R-:W-:-:S02]  /*1210*/  IMAD R56, R56, 0xc4, R19 ;  /* 0x000000c438387824 */ /* 0x000fc400078e0213 */
[--C-:B------:R-:W-:Y:S02]  /*1220*/  IMAD R68, R68, 0xc4, R19.reuse ;  /* 0x000000c444447824 */ /* 0x100fe400078e0213 */
[--C-:B------:R-:W-:Y:S02]  /*1230*/  IMAD R80, R80, 0xc4, R19.reuse ;  /* 0x000000c450507824 */ /* 0x100fe400078e0213 */
[--C-:B------:R-:W-:Y:S02]  /*1240*/  IMAD R92, R92, 0xc4, R19.reuse ;  /* 0x000000c45c5c7824 */ /* 0x100fe400078e0213 */
[--C-:B------:R-:W-:Y:S02]  /*1250*/  IMAD R104, R104, 0xc4, R19.reuse ;  /* 0x000000c468687824 */ /* 0x100fe400078e0213 */
[--C-:B------:R-:W-:Y:S02]  /*1260*/  IMAD R25, R22, 0xc4, R19.reuse ;  /* 0x000000c416197824 */ /* 0x100fe400078e0213 */
        /* <DEDUP_REMOVED lines=30> */
[----:B------:R-:W-:Y:S01]  /*1450*/  IMAD R105, R112, 0xc4, R19 ;  /* 0x000000c470697824 */ /* 0x000fe200078e0213 */
[----:B------:R-:W-:Y:S01]  /*1460*/  SHF.R.U32.HI R19, RZ, 0x1f, R14 ;  /* 0x0000001fff137819 */ /* 0x000fe2000001160e */
[----:B------:R-:W-:-:S02]  /*1470*/  IMAD R12, R6, -0x7, R7 ;  /* 0xfffffff9060c7824 */ /* 0x000fc400078e0207 */
[----:B------:R-:W-:Y:S01]  /*1480*/  IMAD R23, R23, -0x7, R13 ;  /* 0xfffffff917177824 */ /* 0x000fe200078e020d */
[----:B------:R-:W-:Y:S01]  /*1490*/  LEA.HI.SX32 R19, R14, R19, 0x1e ;  /* 0x000000130e137211 */ /* 0x000fe200078ff2ff */
[----:B------:R-:W-:Y:S02]  /*14a0*/  IMAD R28, R5, -0x7, R17 ;  /* 0xfffffff9051c7824 */ /* 0x000fe400078e0211 */
[----:B------:R-:W-:Y:S02]  /*14b0*/  IMAD R44, R27, -0x7, R11 ;  /* 0xfffffff91b2c7824 */ /* 0x000fe400078e020b */
[----:B------:R-:W-:Y:S02]  /*14c0*/  IMAD R36, R19, -0x7, R15 ;  /* 0xfffffff913247824 */ /* 0x000fe400078e020f */
[----:B------:R-:W-:Y:S02]  /*14d0*/  IMAD R52, R31, -0x7, R9 ;  /* 0xfffffff91f347824 */ /* 0x000fe400078e0209 */
[----:B------:R-:W-:-:S02]  /*14e0*/  IMAD R5, R12, 0xe, R21 ;  /* 0x0000000e0c057824 */ /* 0x000fc400078e0215 */
[C---:B------:R-:W-:Y:S02]  /*14f0*/  IMAD R13, R23.reuse, 0xe, R20 ;  /* 0x0000000e170d7824 */ /* 0x040fe400078e0214 */
[C---:B------:R-:W-:Y:S02]  /*1500*/  IMAD R15, R23.reuse, 0xe, R18 ;  /* 0x0000000e170f7824 */ /* 0x040fe400078e0212 */
[----:B------:R-:W-:Y:S02]  /*1510*/  IMAD R7, R12, 0xe, R43 ;  /* 0x0000000e0c077824 */ /* 0x000fe400078e022b */
[C---:B------:R-:W-:Y:S02]  /*1520*/  IMAD R14, R23.reuse, 0xe, R32 ;  /* 0x0000000e170e7824 */ /* 0x040fe400078e0220 */
[C---:B------:R-:W-:Y:S02]  /*1530*/  IMAD R16, R23.reuse, 0xe, R56 ;  /* 0x0000000e17107824 */ /* 0x040fe400078e0238 */
[----:B------:R-:W-:-:S02]  /*1540*/  IMAD R17, R23, 0xe, R68 ;  /* 0x0000000e17117824 */ /* 0x000fc400078e0244 */
[C---:B------:R-:W-:Y:S02]  /*1550*/  IMAD R18, R23.reuse, 0xe, R80 ;  /* 0x0000000e17127824 */ /* 0x040fe400078e0250 */
[C---:B------:R-:W-:Y:S02]  /*1560*/  IMAD R19, R23.reuse, 0xe, R92 ;  /* 0x0000000e17137824 */ /* 0x040fe400078e025c */
[----:B------:R-:W-:Y:S02]  /*1570*/  IMAD R20, R23, 0xe, R104 ;  /* 0x0000000e17147824 */ /* 0x000fe400078e0268 */
[----:B------:R-:W-:Y:S02]  /*1580*/  IMAD R21, R28, 0xe, R25 ;  /* 0x0000000e1c157824 */ /* 0x000fe400078e0219 */
[----:B------:R-:W-:Y:S02]  /*1590*/  IMAD R30, R36, 0xe, R39 ;  /* 0x0000000e241e7824 */ /* 0x000fe400078e0227 */
[----:B------:R-:W-:-:S02]  /*15a0*/  IMAD R38, R44, 0xe, R41 ;  /* 0x0000000e2c267824 */ /* 0x000fc400078e0229 */
[----:B------:R-:W-:Y:S02]  /*15b0*/  IMAD R6, R12, 0xe, R33 ;  /* 0x0000000e0c067824 */ /* 0x000fe400078e0221 */
[C---:B------:R-:W-:Y:S02]  /*15c0*/  IMAD R22, R28.reuse, 0xe, R35 ;  /* 0x0000000e1c167824 */ /* 0x040fe400078e0223 */
[C---:B------:R-:W-:Y:S02]  /*15d0*/  IMAD R23, R28.reuse, 0xe, R49 ;  /* 0x0000000e1c177824 */ /* 0x040fe400078e0231 */
[C---:B------:R-:W-:Y:S01]  /*15e0*/  IMAD R24, R28.reuse, 0xe, R59 ;  /* 0x0000000e1c187824 */ /* 0x040fe200078e023b */
[----:B------:R-:W-:Y:S01]  /*15f0*/  MOV R59, RZ ;  /* 0x000000ff003b7202 */ /* 0x000fe20000000f00 */
[C---:B------:R-:W-:Y:S01]  /*1600*/  IMAD R25, R28.reuse, 0xe, R69 ;  /* 0x0000000e1c197824 */ /* 0x040fe200078e0245 */
[----:B------:R-:W-:Y:S01]  /*1610*/  HFMA2.MMA R69, -RZ, RZ, 0, 0 ;  /* 0x00000000ff457435 */ /* 0x000fe200000001ff */
[----:B------:R-:W-:-:S02]  /*1620*/  IMAD R26, R28, 0xe, R79 ;  /* 0x0000000e1c1a7824 */ /* 0x000fc400078e024f */
[----:B------:R-:W-:Y:S01]  /*1630*/  IMAD R27, R28, 0xe, R89 ;  /* 0x0000000e1c1b7824 */ /* 0x000fe200078e0259 */
[----:B------:R-:W-:Y:S01]  /*1640*/  MOV R89, RZ ;  /* 0x000000ff00597202 */ /* 0x000fe20000000f00 */
[----:B------:R-:W-:Y:S02]  /*1650*/  IMAD R31, R36, 0xe, R51 ;  /* 0x0000000e241f7824 */ /* 0x000fe400078e0233 */
[C---:B------:R-:W-:Y:S02]  /*1660*/  IMAD R37, R44.reuse, 0xe, R37 ;  /* 0x0000000e2c257824 */ /* 0x040fe400078e0225 */
[C---:B------:R-:W-:Y:S02]  /*1670*/  IMAD R39, R44.reuse, 0xe, R53 ;  /* 0x0000000e2c277824 */ /* 0x040fe400078e0235 */
[C---:B------:R-:W-:Y:S01]  /*1680*/  IMAD R40, R44.reuse, 0xe, R63 ;  /* 0x0000000e2c287824 */ /* 0x040fe200078e023f */
[----:B------:R-:W-:Y:S01]  /*1690*/  HFMA2.MMA R63, -RZ, RZ, 0, 0 ;  /* 0x00000000ff3f7435 */ /* 0x000fe200000001ff */
[----:B------:R-:W-:-:S02]  /*16a0*/  IMAD R41, R44, 0xe, R73 ;  /* 0x0000000e2c297824 */ /* 0x000fc400078e0249 */
[C---:B------:R-:W-:Y:S02]  /*16b0*/  IMAD R42, R44.reuse, 0xe, R83 ;  /* 0x0000000e2c2a7824 */ /* 0x040fe400078e0253 */
[----:B------:R-:W-:Y:S01]  /*16c0*/  IMAD R43, R44, 0xe, R93 ;  /* 0x0000000e2c2b7824 */ /* 0x000fe200078e025d */
[----:B------:R-:W-:Y:S01]  /*16d0*/  HFMA2.MMA R93, -RZ, RZ, 0, 0 ;  /* 0x00000000ff5d7435 */ /* 0x000fe200000001ff */
[----:B------:R-:W-:Y:S01]  /*16e0*/  IMAD R28, R28, 0xe, R99 ;  /* 0x0000000e1c1c7824 */ /* 0x000fe200078e0263 */
[----:B------:R-:W-:Y:S01]  /*16f0*/  HFMA2.MMA R99, -RZ, RZ, 0, 0 ;  /* 0x00000000ff637435 */ /* 0x000fe200000001ff */
[C---:B------:R-:W-:Y:S01]  /*1700*/  IMAD R32, R36.reuse, 0xe, R61 ;  /* 0x0000000e24207824 */ /* 0x040fe200078e023d */
[----:B------:R-:W-:Y:S01]  /*1710*/  HFMA2.MMA R61, -RZ, RZ, 0, 0 ;  /* 0x00000000ff3d7435 */ /* 0x000fe200000001ff */
[----:B------:R-:W-:Y:S01]  /*1720*/  IMAD R33, R36, 0xe, R71 ;  /* 0x0000000e24217824 */ /* 0x000fe200078e0247 */
[----:B------:R-:W-:Y:S01]  /*1730*/  HFMA2.MMA R71, -RZ, RZ, 0, 0 ;  /* 0x00000000ff477435 */ /* 0x000fe200000001ff */
[----:B------:R-:W-:Y:S01]  /*1740*/  IMAD R44, R44, 0xe, R103 ;  /* 0x0000000e2c2c7824 */ /* 0x000fe200078e0267 */
[----:B------:R-:W-:Y:S01]  /*1750*/  HFMA2.MMA R103, -RZ, RZ, 0, 0 ;  /* 0x00000000ff677435 */ /* 0x000fe200000001ff */
[----:B------:R-:W-:-:S02]  /*1760*/  IMAD R46, R52, 0xe, R47 ;  /* 0x0000000e342e7824 */ /* 0x000fc400078e022f */
[----:B------:R-:W-:Y:S01]  /*1770*/  IMAD R51, R52, 0xe, R95 ;  /* 0x0000000e34337824 */ /* 0x000fe200078e025f */
[----:B------:R-:W-:Y:S01]  /*1780*/  HFMA2.MMA R95, -RZ, RZ, 0, 0 ;  /* 0x00000000ff5f7435 */ /* 0x000fe200000001ff */
[C---:B------:R-:W-:Y:S01]  /*1790*/  IMAD R8, R12.reuse, 0xe, R57 ;  /* 0x0000000e0c087824 */ /* 0x040fe200078e0239 */
[----:B------:R-:W-:Y:S01]  /*17a0*/  MOV R57, RZ ;  /* 0x000000ff00397202 */ /* 0x000fe20000000f00 */
[C---:B------:R-:W-:Y:S01]  /*17b0*/  IMAD R9, R12.reuse, 0xe, R67 ;  /* 0x0000000e0c097824 */ /* 0x040fe200078e0243 */
[----:B------:R-:W-:Y:S01]  /*17c0*/  MOV R67, RZ ;  /* 0x000000ff00437202 */ /* 0x000fe20000000f00 */
[C---:B------:R-:W-:Y:S02]  /*17d0*/  IMAD R10, R12.reuse, 0xe, R77 ;  /* 0x0000000e0c0a7824 */ /* 0x040fe400078e024d */
[----:B------:R-:W-:Y:S02]  /*17e0*/  IMAD R11, R12, 0xe, R87 ;  /* 0x0000000e0c0b7824 */ /* 0x000fe400078e0257 */
[----:B------:R-:W-:-:S02]  /*17f0*/  IMAD R29, R36, 0xe, R29 ;  /* 0x0000000e241d7824 */ /* 0x000fc400078e021d */
[C---:B------:R-:W-:Y:S02]  /*1800*/  IMAD R34, R36.reuse, 0xe, R81 ;  /* 0x0000000e24227824 */ /* 0x040fe400078e0251 */
[----:B------:R-:W-:Y:S01]  /*1810*/  IMAD R35, R36, 0xe, R91 ;  /* 0x0000000e24237824 */ /* 0x000fe200078e025b */
[----:B------:R-:W-:Y:S01]  /*1820*/  MOV R91, RZ ;  /* 0x000000ff005b7202 */ /* 0x000fe20000000f00 */
[C---:B------:R-:W-:Y:S02]  /*1830*/  IMAD R45, R52.reuse, 0xe, R45 ;  /* 0x0000000e342d7824 */ /* 0x040fe400078e022d */
[C---:B------:R-:W-:Y:S02]  /*1840*/  IMAD R47, R52.reuse, 0xe, R55 ;  /* 0x0000000e342f7824 */ /* 0x040fe400078e0237 */
[C---:B------:R-:W-:Y:S01]  /*1850*/  IMAD R48, R52.reuse, 0xe, R65 ;  /* 0x0000000e34307824 */ /* 0x040fe200078e0241 */
[----:B------:R-:W-:Y:S01]  /*1860*/  MOV R65, RZ ;  /* 0x000000ff00417202 */ /* 0x000fe20000000f00 */
[----:B------:R-:W-:-:S02]  /*1870*/  IMAD R49, R52, 0xe, R75 ;  /* 0x0000000e34317824 */ /* 0x000fc400078e024b */
[----:B------:R-:W-:Y:S02]  /*1880*/  IMAD R50, R52, 0xe, R85 ;  /* 0x0000000e34327824 */ /* 0x000fe400078e0255 */
[----:B------:R-:W-:Y:S01]  /*1890*/  IMAD R12, R12, 0xe, R97 ;  /* 0x0000000e0c0c7824 */ /* 0x000fe200078e0261 */
[----:B------:R-:W-:Y:S01]  /*18a0*/  MOV R97, RZ ;  /* 0x000000ff00617202 */ /* 0x000fe20000000f00 */
[----:B------:R-:W-:Y:S01]  /*18b0*/  IMAD R36, R36, 0xe, R101 ;  /* 0x0000000e24247824 */ /* 0x000fe200078e0265 */
[----:B------:R-:W-:Y:S01]  /*18c0*/  MOV R101, RZ ;  /* 0x000000ff00657202 */ /* 0x000fe20000000f00 */
[----:B------:R-:W-:Y:S01]  /*18d0*/  IMAD R52, R52, 0xe, R105 ;  /* 0x0000000e34347824 */ /* 0x000fe200078e0269 */
[----:B------:R-:W-:Y:S01]  /*18e0*/  MOV R105, RZ ;  /* 0x000000ff00697202 */ /* 0x000fe20000000f00 */
[----:B------:R-:W-:-:S02]  /*18f0*/  IMAD R55, R2, -0x7, R3 ;  /* 0xfffffff902377824 */ /* 0x000fc400078e0203 */
.L_x_3:
[----:B------:R-:W-:Y:S01]  /*1900*/  IADD3 R53, R3, 0x30, RZ ;  /* 0x0000003003357810 */ /* 0x000fe20007ffe0ff */
[C---:B------:R-:W-:Y:S01]  /*1910*/  IMAD R72, R89.reuse, 0x3100, R4 ;  /* 0x0000310059487824 */ /* 0x040fe200078e0204 */
[----:B------:R-:W-:Y:S01]  /*1920*/  SHF.R.S32.HI R54, RZ, 0x1, R0 ;  /* 0x00000001ff367819 */ /* 0x000fe20000011400 */
[----:B------:R-:W-:Y:S01]  /*1930*/  IMAD R82, R89, 0x3100, R5 ;  /* 0x0000310059527824 */ /* 0x000fe200078e0205 */
[----:B------:R-:W-:Y:S01]  /*1940*/  IADD3 R56, R3, 0x20, RZ ;  /* 0x0000002003387810 */ /* 0x000fe20007ffe0ff */
[----:B------:R-:W-:Y:S01]  /*1950*/  IMAD R74, R89, 0x3100, R21 ;  /* 0x00003100594a7824 */ /* 0x000fe200078e0215 */
[----:B------:R-:W-:Y:S01]  /*1960*/  LOP3.LUT R53, R53, 0x3f, RZ, 0xc0, !PT ;  /* 0x0000003f35357812 */ /* 0x000fe200078ec0ff */
[----:B------:R-:W-:Y:S01]  /*1970*/  IMAD R76, R89, 0x3100, R13 ;  /* 0x00003100594c7824 */ /* 0x000fe200078e020d */
[----:B------:R-:W-:-:S02]  /*1980*/  SHF.L.U32 R144, R54, 0xf, RZ ;  /* 0x0000000f36907819 */ /* 0x000fc400000006ff */
[----:B------:R-:W-:Y:S01]  /*1990*/  IADD3 R58, R3, 0x10, RZ ;  /* 0x00000010033a7810 */ /* 0x000fe20007ffe0ff */
[C---:B------:R-:W-:Y:S01]  /*19a0*/  IMAD R60, R89.reuse, 0x3100, R45 ;  /* 0x00003100593c7824 */ /* 0x040fe200078e022d */
[----:B------:R-:W-:Y:S01]  /*19b0*/  LOP3.LUT R56, R56, 0x3f, RZ, 0xc0, !PT ;  /* 0x0000003f38387812 */ /* 0x000fe200078ec0ff */
[C---:B------:R-:W-:Y:S01]  /*19c0*/  IMAD R80, R89.reuse, 0x3100, R29 ;  /* 0x0000310059507824 */ /* 0x040fe200078e021d */
[----:B------:R-:W-:Y:S01]  /*19d0*/  SHF.L.U32 R73, R54, 0xf, RZ ;  /* 0x0000000f36497819 */ /* 0x000fe200000006ff */
[----:B------:R-:W-:Y:S01]  /*19e0*/  IMAD R78, R89, 0x3100, R37 ;  /* 0x00003100594e7824 */ /* 0x000fe200078e0225 */
[----:B------:R-:W-:Y:S02]  /*19f0*/  LOP3.LUT R144, R144, 0xffff8000, R53, 0xe2, !PT ;  /* 0xffff800090907812 */ /* 0x000fe400078ee235 */
[----:B------:R-:W-:Y:S01]  /*1a00*/  LOP3.LUT R87, R3, 0x3f, RZ, 0xc0, !PT ;  /* 0x0000003f03577812 */ /* 0x000fe200078ec0ff */
[C---:B------:R-:W-:Y:S01]  /*1a10*/  IMAD R62, R89.reuse, 0x3100, R14 ;  /* 0x00003100593e7824 */ /* 0x040fe200078e020e */
[----:B------:R-:W-:Y:S01]  /*1a20*/  MOV R53, 0x4 ;  /* 0x0000000400357802 */ /* 0x000fe20000000f00 */
[C---:B------:R-:W-:Y:S01]  /*1a30*/  IMAD R104, R89.reuse, 0x3100, R7 ;  /* 0x0000310059687824 */ /* 0x040fe200078e0207 */
[----:B------:R-:W-:Y:S01]  /*1a40*/  LOP3.LUT R58, R58, 0x3f, RZ, 0xc0, !PT ;  /* 0x0000003f3a3a7812 */ /* 0x000fe200078ec0ff */
[----:B------:R-:W-:Y:S01]  /*1a50*/  IMAD R88, R89, 0x3100, R38 ;  /* 0x0000310059587824 */ /* 0x000fe200078e0226 */
[----:B------:R-:W-:Y:S01]  /*1a60*/  SHF.L.U32 R75, R54, 0xf, RZ ;  /* 0x0000000f364b7819 */ /* 0x000fe200000006ff */
[-C--:B------:R-:W-:Y:S01]  /*1a70*/  IMAD.WIDE R82, R82, R53.reuse, c[0x0][0x160] ;  /* 0x0000580052527625 */ /* 0x080fe200078e0235 */
[----:B------:R-:W-:Y:S01]  /*1a80*/  LOP3.LUT R142, R73, 0xffff8000, R56, 0xe2, !PT ;  /* 0xffff8000498e7812 */ /* 0x000fe200078ee238 */
[----:B------:R-:W-:Y:S06]  /*1a90*/  BAR.SYNC 0x0 ;  /* 0x0000000000007b1d */ /* 0x000fec0000000000 */
[----:B------:R-:W-:Y:S01]  /*1aa0*/  SHF.R.U32.HI R56, RZ, 0x6, R3 ;  /* 0x00000006ff387819 */ /* 0x000fe20000011603 */
[----:B------:R-:W-:Y:S01]  /*1ab0*/  IMAD.WIDE R72, R72, R53, c[0x0][0x160] ;  /* 0x0000580048487625 */ /* 0x000fe200078e0235 */
[----:B------:R-:W-:-:S02]  /*1ac0*/  LOP3.LUT R140, R75, 0xffff8000, R58, 0xe2, !PT ;  /* 0xffff80004b8c7812 */ /* 0x000fc400078ee23a */
[----:B------:R-:W-:Y:S01]  /*1ad0*/  SHF.L.U32 R56, R56, 0x9, RZ ;  /* 0x0000000938387819 */ /* 0x000fe200000006ff */
[-C--:B------:R-:W-:Y:S01]  /*1ae0*/  IMAD.WIDE R74, R74, R53.reuse, c[0x0][0x160] ;  /* 0x000058004a4a7625 */ /* 0x080fe200078e0235 */
[----:B------:R0:W2:Y:S02]  /*1af0*/  LDG.E.CONSTANT R86, [R72.64] ;  /* 0x0000000448567981 */ /* 0x0000a4000c1e9900 */
[----:B------:R-:W-:Y:S01]  /*1b00*/  LOP3.LUT R87, R56, 0xfffffe00, R87, 0xe2, !PT ;  /* 0xfffffe0038577812 */ /* 0x000fe200078ee257 */
[-C--:B------:R-:W-:Y:S01]  /*1b10*/  IMAD.WIDE R76, R76, R53.reuse, c[0x0][0x160] ;  /* 0x000058004c4c7625 */ /* 0x080fe200078e0235 */
[----:B------:R0:W3:Y:S04]  /*1b20*/  LDG.E.CONSTANT R70, [R72.64+0x1880] ;  /* 0x0018800448467981 */ /* 0x0000e8000c1e9900 */
[----:B------:R0:W4:Y:S01]  /*1b30*/  LDG.E.CONSTANT R92, [R72.64+0x3100] ;  /* 0x00310004485c7981 */ /* 0x000122000c1e9900 */
[----:B------:R-:W-:-:S03]  /*1b40*/  IMAD.WIDE R80, R80, R53, c[0x0][0x160] ;  /* 0x0000580050507625 */ /* 0x000fc600078e0235 */
[----:B------:R0:W5:Y:S01]  /*1b50*/  LDG.E.CONSTANT R90, [R72.64+0x4980] ;  /* 0x00498004485a7981 */ /* 0x000162000c1e9900 */
[----:B------:R-:W-:-:S03]  /*1b60*/  IMAD.WIDE R78, R78, R53, c[0x0][0x160] ;  /* 0x000058004e4e7625 */ /* 0x000fc600078e0235 */
[----:B------:R0:W2:Y:S04]  /*1b70*/  LDG.E.CONSTANT R68, [R72.64+0x6200] ;  /* 0x0062000448447981 */ /* 0x0000a8000c1e9900 */
[----:B------:R0:W2:Y:S04]  /*1b80*/  LDG.E.CONSTANT R98, [R72.64+0x7a80] ;  /* 0x007a800448627981 */ /* 0x0000a8000c1e9900 */
[----:B------:R0:W2:Y:S04]  /*1b90*/  LDG.E.CONSTANT R96, [R72.64+0x9300] ;  /* 0x0093000448607981 */ /* 0x0000a8000c1e9900 */
[----:B------:R0:W2:Y:S04]  /*1ba0*/  LDG.E.CONSTANT R66, [R72.64+0xab80] ;  /* 0x00ab800448427981 */ /* 0x0000a8000c1e9900 */
[----:B------:R1:W2:Y:S01]  /*1bb0*/  LDG.E.CONSTANT R58, [R82.64] ;  /* 0x00000004523a7981 */ /* 0x0002a2000c1e9900 */
[----:B------:R-:W-:-:S03]  /*1bc0*/  IMAD R102, R89, 0x3100, R46 ;  /* 0x0000310059667824 */ /* 0x000fc600078e022e */
[----:B------:R1:W2:Y:S01]  /*1bd0*/  LDG.E.CONSTANT R94, [R74.64] ;  /* 0x000000044a5e7981 */ /* 0x0002a2000c1e9900 */
[----:B0-----:R-:W-:-:S03]  /*1be0*/  IMAD.WIDE R72, R60, R53, c[0x0][0x160] ;  /* 0x000058003c487625 */ /* 0x001fc600078e0235 */
[----:B------:R0:W2:Y:S01]  /*1bf0*/  LDG.E.CONSTANT R56, [R76.64] ;  /* 0x000000044c387981 */ /* 0x0000a2000c1e9900 */
[----:B-1----:R-:W-:-:S03]  /*1c00*/  IMAD R82, R89, 0x3100, R30 ;  /* 0x0000310059527824 */ /* 0x002fc600078e021e */
[----:B------:R1:W2:Y:S01]  /*1c10*/  LDG.E.CONSTANT R60, [R72.64] ;  /* 0x00000004483c7981 */ /* 0x0002a2000c1e9900 */
[----:B------:R-:W-:Y:S02]  /*1c20*/  IMAD R74, R89, 0x3100, R22 ;  /* 0x00003100594a7824 */ /* 0x000fe400078e0216 */
[-C--:B------:R-:W-:Y:S01]  /*1c30*/  IMAD.WIDE R82, R82, R53.reuse, c[0x0][0x160] ;  /* 0x0000580052527625 */ /* 0x080fe200078e0235 */
[----:B------:R1:W2:Y:S03]  /*1c40*/  LDG.E.CONSTANT R64, [R80.64] ;  /* 0x0000000450407981 */ /* 0x0002a6000c1e9900 */
[-C--:B0-----:R-:W-:Y:S02]  /*1c50*/  IMAD.WIDE R76, R62, R53.reuse, c[0x0][0x160] ;  /* 0x000058003e4c7625 */ /* 0x081fe400078e0235 */
[----:B------:R0:W2:Y:S02]  /*1c60*/  LDG.E.CONSTANT R62, [R78.64] ;  /* 0x000000044e3e7981 */ /* 0x0000a4000c1e9900 */
[----:B------:R-:W-:-:S02]  /*1c70*/  IMAD.WIDE R74, R74, R53, c[0x0][0x160] ;  /* 0x000058004a4a7625 */ /* 0x000fc400078e0235 */
[----:B------:R0:W2:Y:S02]  /*1c80*/  LDG.E.CONSTANT R100, [R76.64] ;  /* 0x000000044c647981 */ /* 0x0000a4000c1e9900 */
[-C--:B-1----:R-:W-:Y:S02]  /*1c90*/  IMAD.WIDE R72, R104, R53.reuse, c[0x0][0x160] ;  /* 0x0000580068487625 */ /* 0x082fe400078e0235 */
[----:B------:R1:W2:Y:S02]  /*1ca0*/  LDG.E.CONSTANT R104, [R74.64] ;  /* 0x000000044a687981 */ /* 0x0002a4000c1e9900 */
[C---:B------:R-:W-:Y:S02]  /*1cb0*/  IMAD R112, R89.reuse, 0x3100, R31 ;  /* 0x0000310059707824 */ /* 0x040fe400078e021f */
[-C--:B0-----:R-:W-:Y:S01]  /*1cc0*/  IMAD.WIDE R78, R88, R53.reuse, c[0x0][0x160] ;  /* 0x00005800584e7625 */ /* 0x081fe200078e0235 */
[----:B------:R0:W2:Y:S03]  /*1cd0*/  LDG.E.CONSTANT R108, [R72.64] ;  /* 0x00000004486c7981 */ /* 0x0000a6000c1e9900 */
[----:B------:R-:W-:Y:S01]  /*1ce0*/  IMAD.WIDE R80, R102, R53, c[0x0][0x160] ;  /* 0x0000580066507625 */ /* 0x000fe200078e0235 */
[----:B------:R0:W2:Y:S03]  /*1cf0*/  LDG.E.CONSTANT R88, [R82.64] ;  /* 0x0000000452587981 */ /* 0x0000a6000c1e9900 */
[C---:B------:R-:W-:Y:S01]  /*1d00*/  IMAD R110, R89.reuse, 0x3100, R23 ;  /* 0x00003100596e7824 */ /* 0x040fe200078e0217 */
[----:B------:R1:W2:Y:S01]  /*1d10*/  LDG.E.CONSTANT R106, [R78.64] ;  /* 0x000000044e6a7981 */ /* 0x0002a2000c1e9900 */
[----:B------:R-:W-:-:S02]  /*1d20*/  IMAD R76, R89, 0x3100, R15 ;  /* 0x00003100594c7824 */ /* 0x000fc400078e020f */
[C---:B------:R-:W-:Y:S01]  /*1d30*/  IMAD R114, R89.reuse, 0x3100, R39 ;  /* 0x0000310059727824 */ /* 0x040fe200078e0227 */
[----:B------:R1:W2:Y:S01]  /*1d40*/  LDG.E.CONSTANT R102, [R80.64] ;  /* 0x0000000450667981 */ /* 0x0002a2000c1e9900 */
[----:B------:R-:W-:Y:S02]  /*1d50*/  IMAD R116, R89, 0x3100, R47 ;  /* 0x0000310059747824 */ /* 0x000fe400078e022f */
[----:B0-----:R-:W-:-:S04]  /*1d60*/  IMAD.WIDE R82, R112, R53, c[0x0][0x160] ;  /* 0x0000580070527625 */ /* 0x001fc800078e0235 */
[-C--:B-1----:R-:W-:Y:S01]  /*1d70*/  IMAD.WIDE R74, R110, R53.reuse, c[0x0][0x160] ;  /* 0x000058006e4a7625 */ /* 0x082fe200078e0235 */
[----:B------:R0:W2:Y:S03]  /*1d80*/  LDG.E.CONSTANT R118, [R82.64] ;  /* 0x0000000452767981 */ /* 0x0000a6000c1e9900 */
[----:B------:R-:W-:Y:S01]  /*1d90*/  IMAD R72, R89, 0x3100, R8 ;  /* 0x0000310059487824 */ /* 0x000fe200078e0208 */
[----:B------:R1:W2:Y:S01]  /*1da0*/  LDG.E.CONSTANT R120, [R74.64] ;  /* 0x000000044a787981 */ /* 0x0002a2000c1e9900 */
[----:B------:R-:W-:-:S04]  /*1db0*/  IMAD.WIDE R76, R76, R53, c[0x0][0x160] ;  /* 0x000058004c4c7625 */ /* 0x000fc800078e0235 */
[----:B------:R-:W-:Y:S01]  /*1dc0*/  IMAD R126, R89, 0x3100, R40 ;  /* 0x00003100597e7824 */ /* 0x000fe200078e0228 */
[----:B------:R0:W2:Y:S01]  /*1dd0*/  LDG.E.CONSTANT R110, [R76.64] ;  /* 0x000000044c6e7981 */ /* 0x0000a2000c1e9900 */
[----:B------:R-:W-:-:S04]  /*1de0*/  IMAD.WIDE R78, R114, R53, c[0x0][0x160] ;  /* 0x00005800724e7625 */ /* 0x000fc800078e0235 */
[-C--:B------:R-:W-:Y:S02]  /*1df0*/  IMAD.WIDE R80, R116, R53.reuse, c[0x0][0x160] ;  /* 0x0000580074507625 */ /* 0x080fe400078e0235 */
[----:B------:R0:W2:Y:S02]  /*1e00*/  LDG.E.CONSTANT R116, [R78.64] ;  /* 0x000000044e747981 */ /* 0x0000a4000c1e9900 */
[C---:B------:R-:W-:Y:S02]  /*1e10*/  IMAD R122, R89.reuse, 0x3100, R24 ;  /* 0x00003100597a7824 */ /* 0x040fe400078e0218 */
[----:B------:R-:W-:Y:S01]  /*1e20*/  IMAD R112, R89, 0x3100, R16 ;  /* 0x0000310059707824 */ /* 0x000fe200078e0210 */
[----:B------:R1:W2:Y:S01]  /*1e30*/  LDG.E.CONSTANT R114, [R80.64] ;  /* 0x0000000450727981 */ /* 0x0002a2000c1e9900 */
[----:B------:R-:W-:-:S04]  /*1e40*/  IMAD.WIDE R72, R72, R53, c[0x0][0x160] ;  /* 0x0000580048487625 */ /* 0x000fc800078e0235 */
[----:B------:R-:W-:Y:S02]  /*1e50*/  IMAD R124, R89, 0x3100, R32 ;  /* 0x00003100597c7824 */ /* 0x000fe400078e0220 */
[----:B0-----:R-:W-:-:S04]  /*1e60*/  IMAD.WIDE R82, R126, R53, c[0x0][0x160] ;  /* 0x000058007e527625 */ /* 0x001fc800078e0235 */
[-C--:B-1----:R-:W-:Y:S01]  /*1e70*/  IMAD.WIDE R74, R122, R53.reuse, c[0x0][0x160] ;  /* 0x000058007a4a7625 */ /* 0x082fe200078e0235 */
[----:B------:R0:W2:Y:S03]  /*1e80*/  LDG.E.CONSTANT R128, [R82.64] ;  /* 0x0000000452807981 */ /* 0x0000a6000c1e9900 */
[C---:B------:R-:W-:Y:S02]  /*1e90*/  IMAD R130, R89.reuse, 0x3100, R9 ;  /* 0x0000310059827824 */ /* 0x040fe400078e0209 */
[----:B------:R-:W-:Y:S02]  /*1ea0*/  IMAD R84, R89, 0x3100, R6 ;  /* 0x0000310059547824 */ /* 0x000fe400078e0206 */
[-C--:B------:R-:W-:Y:S02]  /*1eb0*/  IMAD.WIDE R76, R112, R53.reuse, c[0x0][0x160] ;  /* 0x00005800704c7625 */ /* 0x080fe400078e0235 */
[----:B------:R1:W2:Y:S02]  /*1ec0*/  LDG.E.CONSTANT R112, [R72.64] ;  /* 0x0000000448707981 */ /* 0x0002a4000c1e9900 */
[----:B------:R-:W-:Y:S01]  /*1ed0*/  IMAD.WIDE R78, R124, R53, c[0x0][0x160] ;  /* 0x000058007c4e7625 */ /* 0x000fe200078e0235 */
[----:B0-----:R-:W-:Y:S01]  /*1ee0*/  SHF.L.U32 R82, R3, 0x3, RZ ;  /* 0x0000000303527819 */ /* 0x001fe200000006ff */
[----:B------:R0:W2:Y:S02]  /*1ef0*/  LDG.E.CONSTANT R124, [R74.64] ;  /* 0x000000044a7c7981 */ /* 0x0000a4000c1e9900 */
[----:B------:R-:W-:-:S02]  /*1f00*/  IMAD R80, R89, 0x3100, R48 ;  /* 0x0000310059507824 */ /* 0x000fc400078e0230 */
[C---:B------:R-:W-:Y:S01]  /*1f10*/  IMAD R132, R89.reuse, 0x3100, R17 ;  /* 0x0000310059847824 */ /* 0x040fe200078e0211 */
[----:B------:R0:W2:Y:S01]  /*1f20*/  LDG.E.CONSTANT R122, [R76.64] ;  /* 0x000000044c7a7981 */ /* 0x0000a2000c1e9900 */
[C---:B------:R-:W-:Y:S02]  /*1f30*/  IMAD R134, R89.reuse, 0x3100, R25 ;  /* 0x0000310059867824 */ /* 0x040fe400078e0219 */
[----:B------:R-:W-:Y:S01]  /*1f40*/  IMAD R136, R89, 0x3100, R33 ;  /* 0x0000310059887824 */ /* 0x000fe200078e0221 */
[----:B------:R0:W2:Y:S01]  /*1f50*/  LDG.E.CONSTANT R126, [R78.64] ;  /* 0x000000044e7e7981 */ /* 0x0000a2000c1e9900 */
[----:B-1----:R-:W-:-:S04]  /*1f60*/  IMAD.WIDE R72, R130, R53, c[0x0][0x160] ;  /* 0x0000580082487625 */ /* 0x002fc800078e0235 */
[----:B------:R-:W-:Y:S01]  /*1f70*/  IMAD.WIDE R84, R84, R53, c[0x0][0x160] ;  /* 0x0000580054547625 */ /* 0x000fe200078e0235 */
[----:B------:R-:W-:-:S03]  /*1f80*/  IADD3 R148, R82, 0x4980, RZ ;  /* 0x0000498052947810 */ /* 0x000fc60007ffe0ff */
[-C--:B------:R-:W-:Y:S01]  /*1f90*/  IMAD.WIDE R80, R80, R53.reuse, c[0x0][0x160] ;  /* 0x0000580050507625 */ /* 0x080fe200078e0235 */
[----:B------:R-:W-:Y:S01]  /*1fa0*/  IADD3 R83, R82, 0x380, RZ ;  /* 0x0000038052537810 */ /* 0x000fe20007ffe0ff */
[----:B------:R1:W2:Y:S02]  /*1fb0*/  LDG.E.CONSTANT R84, [R84.64] ;  /* 0x0000000454547981 */ /* 0x0002a4000c1e9900 */
[-C--:B0-----:R-:W-:Y:S02]  /*1fc0*/  IMAD.WIDE R74, R132, R53.reuse, c[0x0][0x160] ;  /* 0x00005800844a7625 */ /* 0x081fe400078e0235 */
[----:B------:R0:W2:Y:S02]  /*1fd0*/  LDG.E.CONSTANT R132, [R72.64] ;  /* 0x0000000448847981 */ /* 0x0000a4000c1e9900 */
[-C--:B------:R-:W-:Y:S01]  /*1fe0*/  IMAD.WIDE R76, R134, R53.reuse, c[0x0][0x160] ;  /* 0x00005800864c7625 */ /* 0x080fe200078e0235 */
[----:B------:R-:W-:Y:S01]  /*1ff0*/  IADD3 R146, R82, 0x3b80, RZ ;  /* 0x00003b8052927810 */ /* 0x000fe20007ffe0ff */
[----:B------:R0:W2:Y:S02]  /*2000*/  LDG.E.CONSTANT R130, [R80.64] ;  /* 0x0000000450827981 */ /* 0x0000a4000c1e9900 */
[----:B------:R-:W-:Y:S01]  /*2010*/  IMAD.WIDE R78, R136, R53, c[0x0][0x160] ;  /* 0x00005800884e7625 */ /* 0x000fe200078e0235 */
[C---:B-1----:R-:W-:Y:S01]  /*2020*/  IADD3 R85, R82.reuse, 0x1180, RZ ;  /* 0x0000118052557810 */ /* 0x042fe20007ffe0ff */
[----:B------:R1:W2:Y:S01]  /*2030*/  LDG.E.CONSTANT R134, [R74.64] ;  /* 0x000000044a867981 */ /* 0x0002a2000c1e9900 */
[----:B0-----:R-:W-:-:S03]  /*2040*/  IADD3 R72, R82, 0x5780, RZ ;  /* 0x0000578052487810 */ /* 0x001fc60007ffe0ff */
[----:B------:R0:W2:Y:S01]  /*2050*/  LDG.E.CONSTANT R136, [R76.64] ;  /* 0x000000044c887981 */ /* 0x0000a2000c1e9900 */
[C---:B------:R-:W-:Y:S02]  /*2060*/  IADD3 R150, R82.reuse, 0x6580, RZ ;  /* 0x0000658052967810 */ /* 0x040fe40007ffe0ff */
[C---:B------:R-:W-:Y:S01]  /*2070*/  IADD3 R80, R82.reuse, 0x1f80, RZ ;  /* 0x00001f8052507810 */ /* 0x040fe20007ffe0ff */
[----:B------:R0:W2:Y:S01]  /*2080*/  LDG.E.CONSTANT R138, [R78.64] ;  /* 0x000000044e8a7981 */ /* 0x0000a2000c1e9900 */
[C---:B------:R-:W-:Y:S02]  /*2090*/  IADD3 R81, R82.reuse, 0x2d80, RZ ;  /* 0x00002d8052517810 */ /* 0x040fe40007ffe0ff */
[----:B-1----:R-:W-:Y:S02]  /*20a0*/  IADD3 R74, R82, 0x7380, RZ ;  /* 0x00007380524a7810 */ /* 0x002fe40007ffe0ff */
[----:B0-----:R-:W-:Y:S02]  /*20b0*/  LOP3.LUT R77, R148, 0xfffffe00, RZ, 0xc0, !PT ;  /* 0xfffffe00944d7812 */ /* 0x001fe400078ec0ff */
[----:B------:R-:W-:-:S02]  /*20c0*/  LOP3.LUT R83, R83, 0xfffffe00, RZ, 0xc0, !PT ;  /* 0xfffffe0053537812 */ /* 0x000fc400078ec0ff */
[----:B------:R-:W-:Y:S02]  /*20d0*/  LOP3.LUT R79, R72, 0xfffffe00, RZ, 0xc0, !PT ;  /* 0xfffffe00484f7812 */ /* 0x000fe400078ec0ff */
[----:B------:R-:W-:Y:S02]  /*20e0*/  LOP3.LUT R85, R85, 0xfffffe00, RZ, 0xc0, !PT ;  /* 0xfffffe0055557812 */ /* 0x000fe400078ec0ff */
[----:B------:R-:W-:Y:S02]  /*20f0*/  LOP3.LUT R73, R80, 0xfffffe00, RZ, 0xc0, !PT ;  /* 0xfffffe0050497812 */ /* 0x000fe400078ec0ff */
[----:B------:R-:W-:Y:S02]  /*2100*/  LOP3.LUT R81, R81, 0xfffffe00, RZ, 0xc0, !PT ;  /* 0xfffffe0051517812 */ /* 0x000fe400078ec0ff */
[----:B------:R-:W-:Y:S02]  /*2110*/  LOP3.LUT R75, R146, 0xfffffe00, RZ, 0xc0, !PT ;  /* 0xfffffe00924b7812 */ /* 0x000fe400078ec0ff */
[----:B------:R-:W-:-:S02]  /*2120*/  LOP3.LUT R187, R150, 0xfffffe00, RZ, 0xc0, !PT ;  /* 0xfffffe0096bb7812 */ /* 0x000fc400078ec0ff */
[----:B------:R-:W-:Y:S02]  /*2130*/  LOP3.LUT R189, R74, 0xfffffe00, RZ, 0xc0, !PT ;  /* 0xfffffe004abd7812 */ /* 0x000fe400078ec0ff */
[C---:B------:R-:W-:Y:S02]  /*2140*/  IADD3 R150, R144.reuse, R77, RZ ;  /* 0x0000004d90967210 */ /* 0x040fe40007ffe0ff */
[----:B------:R-:W-:Y:S02]  /*2150*/  IADD3 R152, R144, R79, RZ ;  /* 0x0000004f90987210 */ /* 0x000fe40007ffe0ff */
[C---:B------:R-:W-:Y:S02]  /*2160*/  IADD3 R77, R82.reuse, 0x2300, RZ ;  /* 0x00002300524d7810 */ /* 0x040fe40007ffe0ff */
[----:B------:R-:W-:Y:S02]  /*2170*/  IADD3 R79, R82, 0x3100, RZ ;  /* 0x00003100524f7810 */ /* 0x000fe40007ffe0ff */
[----:B------:R-:W-:-:S02]  /*2180*/  IADD3 R72, R83, R144, RZ ;  /* 0x0000009053487210 */ /* 0x000fc40007ffe0ff */
[C---:B------:R-:W-:Y:S02]  /*2190*/  IADD3 R74, R144.reuse, R85, RZ ;  /* 0x00000055904a7210 */ /* 0x040fe40007ffe0ff */
[C---:B------:R-:W-:Y:S02]  /*21a0*/  IADD3 R76, R144.reuse, R73, RZ ;  /* 0x00000049904c7210 */ /* 0x040fe40007ffe0ff */
[C---:B------:R-:W-:Y:S02]  /*21b0*/  IADD3 R78, R144.reuse, R81, RZ ;  /* 0x00000051904e7210 */ /* 0x040fe40007ffe0ff */
[C---:B------:R-:W-:Y:S02]  /*21c0*/  IADD3 R148, R144.reuse, R75, RZ ;  /* 0x0000004b90947210 */ /* 0x040fe40007ffe0ff */
[C---:B------:R-:W-:Y:S02]  /*21d0*/  IADD3 R154, R144.reuse, R187, RZ ;  /* 0x000000bb909a7210 */ /* 0x040fe40007ffe0ff */
[----:B------:R-:W-:-:S02]  /*21e0*/  IADD3 R156, R144, R189, RZ ;  /* 0x000000bd909c7210 */ /* 0x000fc40007ffe0ff */
[----:B------:R-:W-:Y:S02]  /*21f0*/  ISETP.GT.AND P0, PT, R3, 0x3f, PT ;  /* 0x0000003f0300780c */ /* 0x000fe40003f04270 */
[C---:B------:R-:W-:Y:S02]  /*2200*/  IADD3 R73, R82.reuse, 0x700, RZ ;  /* 0x0000070052497810 */ /* 0x040fe40007ffe0ff */
[C---:B------:R-:W-:Y:S02]  /*2210*/  IADD3 R75, R82.reuse, 0x1500, RZ ;  /* 0x00001500524b7810 */ /* 0x040fe40007ffe0ff */
[C---:B------:R-:W-:Y:S02]  /*2220*/  IADD3 R80, R82.reuse, 0x3f00, RZ ;  /* 0x00003f0052507810 */ /* 0x040fe40007ffe0ff */
[C---:B------:R-:W-:Y:S02]  /*2230*/  IADD3 R83, R82.reuse, 0x4d00, RZ ;  /* 0x00004d0052537810 */ /* 0x040fe40007ffe0ff */
[----:B------:R-:W-:-:S02]  /*2240*/  IADD3 R85, R82, 0x5b00, RZ ;  /* 0x00005b0052557810 */ /* 0x000fc40007ffe0ff */
[C---:B------:R-:W-:Y:S02]  /*2250*/  IADD3 R144, R82.reuse, 0x6900, RZ ;  /* 0x0000690052907810 */ /* 0x040fe40007ffe0ff */
[----:B------:R-:W-:Y:S02]  /*2260*/  IADD3 R146, R82, 0x7700, RZ ;  /* 0x0000770052927810 */ /* 0x000fe40007ffe0ff */
[----:B------:R-:W-:Y:S02]  /*2270*/  LOP3.LUT R77, R77, 0xfffffe00, RZ, 0xc0, !PT ;  /* 0xfffffe004d4d7812 */ /* 0x000fe400078ec0ff */
[----:B------:R-:W-:Y:S02]  /*2280*/  LOP3.LUT R79, R79, 0xfffffe00, RZ, 0xc0, !PT ;  /* 0xfffffe004f4f7812 */ /* 0x000fe400078ec0ff */
[----:B------:R-:W-:Y:S02]  /*2290*/  LOP3.LUT R73, R73, 0xfffffe00, RZ, 0xc0, !PT ;  /* 0xfffffe0049497812 */ /* 0x000fe400078ec0ff */
[----:B------:R-:W-:-:S02]  /*22a0*/  LOP3.LUT R75, R75, 0xfffffe00, RZ, 0xc0, !PT ;  /* 0xfffffe004b4b7812 */ /* 0x000fc400078ec0ff */
[----:B------:R-:W-:Y:S02]  /*22b0*/  LOP3.LUT R81, R80, 0xfffffe00, RZ, 0xc0, !PT ;  /* 0xfffffe0050517812 */ /* 0x000fe400078ec0ff */
[----:B------:R-:W-:Y:S02]  /*22c0*/  LOP3.LUT R83, R83, 0xfffffe00, RZ, 0xc0, !PT ;  /* 0xfffffe0053537812 */ /* 0x000fe400078ec0ff */
[----:B------:R-:W-:Y:S02]  /*22d0*/  LOP3.LUT R85, R85, 0xfffffe00, RZ, 0xc0, !PT ;  /* 0xfffffe0055557812 */ /* 0x000fe400078ec0ff */
[----:B------:R-:W-:Y:S02]  /*22e0*/  LOP3.LUT R187, R144, 0xfffffe00, RZ, 0xc0, !PT ;  /* 0xfffffe0090bb7812 */ /* 0x000fe400078ec0ff */
[----:B------:R-:W-:Y:S02]  /*22f0*/  LOP3.LUT R189, R146, 0xfffffe00, RZ, 0xc0, !PT ;  /* 0xfffffe0092bd7812 */ /* 0x000fe400078ec0ff */
[----:B------:R-:W-:-:S02]  /*2300*/  IADD3 R162, R142, R77, RZ ;  /* 0x0000004d8ea27210 */ /* 0x000fc40007ffe0ff */
[----:B------:R-:W-:Y:S02]  /*2310*/  IADD3 R164, R142, R79, RZ ;  /* 0x0000004f8ea47210 */ /* 0x000fe40007ffe0ff */
[C---:B------:R-:W-:Y:S02]  /*2320*/  IADD3 R77, R82.reuse, 0x2680, RZ ;  /* 0x00002680524d7810 */ /* 0x040fe40007ffe0ff */
[C---:B------:R-:W-:Y:S02]  /*2330*/  IADD3 R79, R82.reuse, 0x3480, RZ ;  /* 0x00003480524f7810 */ /* 0x040fe40007ffe0ff */
[----:B------:R-:W-:Y:S02]  /*2340*/  IADD3 R80, R82, 0x4280, RZ ;  /* 0x0000428052507810 */ /* 0x000fe40007ffe0ff */
[----:B------:R-:W-:Y:S02]  /*2350*/  IADD3 R158, R73, R142, RZ ;  /* 0x0000008e499e7210 */ /* 0x000fe40007ffe0ff */
[----:B------:R-:W-:-:S02]  /*2360*/  IADD3 R160, R142, R75, RZ ;  /* 0x0000004b8ea07210 */ /* 0x000fc40007ffe0ff */
[C---:B------:R-:W-:Y:S02]  /*2370*/  IADD3 R166, R142.reuse, R81, RZ ;  /* 0x000000518ea67210 */ /* 0x040fe40007ffe0ff */
[C---:B------:R-:W-:Y:S02]  /*2380*/  IADD3 R168, R142.reuse, R83, RZ ;  /* 0x000000538ea87210 */ /* 0x040fe40007ffe0ff */
[C---:B------:R-:W-:Y:S02]  /*2390*/  IADD3 R170, R142.reuse, R85, RZ ;  /* 0x000000558eaa7210 */ /* 0x040fe40007ffe0ff */
[C---:B------:R-:W-:Y:S02]  /*23a0*/  IADD3 R172, R142.reuse, R187, RZ ;  /* 0x000000bb8eac7210 */ /* 0x040fe40007ffe0ff */
[----:B------:R-:W-:Y:S02]  /*23b0*/  IADD3 R174, R142, R189, RZ ;  /* 0x000000bd8eae7210 */ /* 0x000fe40007ffe0ff */
[----:B------:R-:W-:-:S02]  /*23c0*/  IADD3 R73, R82, 0xa80, RZ ;  /* 0x00000a8052497810 */ /* 0x000fc40007ffe0ff */
[C---:B------:R-:W-:Y:S02]  /*23d0*/  IADD3 R75, R82.reuse, 0x1880, RZ ;  /* 0x00001880524b7810 */ /* 0x040fe40007ffe0ff */
[C---:B------:R-:W-:Y:S02]  /*23e0*/  IADD3 R83, R82.reuse, 0x5080, RZ ;  /* 0x0000508052537810 */ /* 0x040fe40007ffe0ff */
[C---:B------:R-:W-:Y:S02]  /*23f0*/  IADD3 R85, R82.reuse, 0x5e80, RZ ;  /* 0x00005e8052557810 */ /* 0x040fe40007ffe0ff */
[C---:B------:R-:W-:Y:S02]  /*2400*/  IADD3 R142, R82.reuse, 0x6c80, RZ ;  /* 0x00006c80528e7810 */ /* 0x040fe40007ffe0ff */
[----:B------:R-:W-:Y:S02]  /*2410*/  IADD3 R82, R82, 0x7a80, RZ ;  /* 0x00007a8052527810 */ /* 0x000fe40007ffe0ff */
[----:B------:R-:W-:-:S02]  /*2420*/  LOP3.LUT R77, R77, 0xfffffe00, RZ, 0xc0, !PT ;  /* 0xfffffe004d4d7812 */ /* 0x000fc400078ec0ff */
[----:B------:R-:W-:Y:S02]  /*2430*/  LEA R72, R89, R72, 0x6 ;  /* 0x0000004859487211 */ /* 0x000fe400078e30ff */
[----:B------:R-:W-:Y:S02]  /*2440*/  LOP3.LUT R79, R79, 0xfffffe00, RZ, 0xc0, !PT ;  /* 0xfffffe004f4f7812 */ /* 0x000fe400078ec0ff */
[----:B------:R-:W-:Y:S02]  /*2450*/  LOP3.LUT R81, R80, 0xfffffe00, RZ, 0xc0, !PT ;  /* 0xfffffe0050517812 */ /* 0x000fe400078ec0ff */
[C---:B------:R-:W-:Y:S02]  /*2460*/  LEA R74, R89.reuse, R74, 0x6 ;  /* 0x0000004a594a7211 */ /* 0x040fe400078e30ff */
[----:B------:R-:W-:Y:S02]  /*2470*/  @!P0 SHF.L.U32 R144, R0, 0xe, RZ ;  /* 0x0000000e00908819 */ /* 0x000fe400000006ff */
[----:B------:R-:W-:-:S02]  /*2480*/  LEA R80, R89, R76, 0x6 ;  /* 0x0000004c59507211 */ /* 0x000fc400078e30ff */
[----:B------:R-:W-:Y:S02]  /*2490*/  LOP3.LUT R189, R82, 0xfffffe00, RZ, 0xc0, !PT ;  /* 0xfffffe0052bd7812 */ /* 0x000fe400078ec0ff */
[----:B------:R-:W-:Y:S01]  /*24a0*/  IADD3 R180, R140, R77, RZ ;  /* 0x0000004d8cb47210 */ /* 0x000fe20007ffe0ff */
[----:B------:R-:W-:Y:S01]  /*24b0*/  IMAD.WIDE R76, R72, R53, c[0x0][0x168] ;  /* 0x00005a00484c7625 */ /* 0x000fe200078e0235 */
[----:B------:R-:W-:Y:S02]  /*24c0*/  LOP3.LUT R73, R73, 0xfffffe00, RZ, 0xc0, !PT ;  /* 0xfffffe0049497812 */ /* 0x000fe400078ec0ff */
[----:B------:R-:W-:Y:S02]  /*24d0*/  LOP3.LUT R75, R75, 0xfffffe00, RZ, 0xc0, !PT ;  /* 0xfffffe004b4b7812 */ /* 0x000fe400078ec0ff */
[----:B------:R-:W-:Y:S02]  /*24e0*/  LOP3.LUT R83, R83, 0xfffffe00, RZ, 0xc0, !PT ;  /* 0xfffffe0053537812 */ /* 0x000fe400078ec0ff */
[----:B------:R-:W-:-:S02]  /*24f0*/  LOP3.LUT R85, R85, 0xfffffe00, RZ, 0xc0, !PT ;  /* 0xfffffe0055557812 */ /* 0x000fc400078ec0ff */
[----:B------:R-:W-:Y:S02]  /*2500*/  LOP3.LUT R187, R142, 0xfffffe00, RZ, 0xc0, !PT ;  /* 0xfffffe008ebb7812 */ /* 0x000fe400078ec0ff */
[----:B------:R-:W-:Y:S02]  /*2510*/  IADD3 R182, R140, R79, RZ ;  /* 0x0000004f8cb67210 */ /* 0x000fe40007ffe0ff */
[C---:B------:R-:W-:Y:S01]  /*2520*/  LEA R82, R89.reuse, R78, 0x6 ;  /* 0x0000004e59527211 */ /* 0x040fe200078e30ff */
[----:B------:R-:W-:Y:S01]  /*2530*/  IMAD.WIDE R78, R74, R53, c[0x0][0x168] ;  /* 0x00005a004a4e7625 */ /* 0x000fe200078e0235 */
[----:B------:R-:W-:Y:S02]  /*2540*/  IADD3 R184, R140, R81, RZ ;  /* 0x000000518cb87210 */ /* 0x000fe40007ffe0ff */
[----:B------:R-:W-:Y:S01]  /*2550*/  @!P0 LOP3.LUT R144, R144, 0xffff8000, RZ, 0xc0, !PT ;  /* 0xffff800090908812 */ /* 0x000fe200078ec0ff */
[----:B------:R-:W-:Y:S01]  /*2560*/  IMAD.WIDE R80, R80, R53, c[0x0][0x168] ;  /* 0x00005a0050507625 */ /* 0x000fe200078e0235 */
[C---:B------:R-:W-:Y:S01]  /*2570*/  LEA R152, R89.reuse, R152, 0x6 ;  /* 0x0000009859987211 */ /* 0x040fe200078e30ff */
[----:B------:R0:W5:Y:S01]  /*2580*/  LDG.E.CONSTANT R142, [R78.64] ;  /* 0x000000044e8e7981 */ /* 0x000162000c1e9900 */
[----:B------:R-:W-:-:S02]  /*2590*/  LEA R154, R89, R154, 0x6 ;  /* 0x0000009a599a7211 */ /* 0x000fc400078e30ff */
[----:B------:R-:W-:Y:S02]  /*25a0*/  LEA R156, R89, R156, 0x6 ;  /* 0x0000009c599c7211 */ /* 0x000fe400078e30ff */
[----:B------:R-:W-:Y:S02]  /*25b0*/  IADD3 R176, R73, R140, RZ ;  /* 0x0000008c49b07210 */ /* 0x000fe40007ffe0ff */
[C---:B------:R-:W-:Y:S02]  /*25c0*/  IADD3 R178, R140.reuse, R75, RZ ;  /* 0x0000004b8cb27210 */ /* 0x040fe40007ffe0ff */
[C---:B------:R-:W-:Y:S02]  /*25d0*/  IADD3 R186, R140.reuse, R83, RZ ;  /* 0x000000538cba7210 */ /* 0x040fe40007ffe0ff */
[C---:B------:R-:W-:Y:S02]  /*25e0*/  IADD3 R188, R140.reuse, R85, RZ ;  /* 0x000000558cbc7210 */ /* 0x040fe40007ffe0ff */
[----:B------:R-:W-:-:S02]  /*25f0*/  IADD3 R190, R140, R187, RZ ;  /* 0x000000bb8cbe7210 */ /* 0x000fc40007ffe0ff */
[----:B------:R-:W-:Y:S02]  /*2600*/  IADD3 R192, R140, R189, RZ ;  /* 0x000000bd8cc07210 */ /* 0x000fe40007ffe0ff */
[C---:B------:R-:W-:Y:S01]  /*2610*/  LEA R72, R89.reuse, R148, 0x6 ;  /* 0x0000009459487211 */ /* 0x040fe200078e30ff */
[----:B------:R1:W5:Y:S01]  /*2620*/  LDG.E.CONSTANT R140, [R76.64] ;  /* 0x000000044c8c7981 */ /* 0x000362000c1e9900 */
[C---:B------:R-:W-:Y:S01]  /*2630*/  LEA R74, R89.reuse, R150, 0x6 ;  /* 0x00000096594a7211 */ /* 0x040fe200078e30ff */
[----:B0-----:R-:W-:Y:S01]  /*2640*/  IMAD.WIDE R78, R154, R53, c[0x0][0x168] ;  /* 0x00005a009a4e7625 */ /* 0x001fe200078e0235 */
[----:B------:R-:W-:Y:S02]  /*2650*/  @!P0 IADD3 R85, R144, R3, RZ ;  /* 0x0000000390558210 */ /* 0x000fe40007ffe0ff */
[----:B------:R0:W5:Y:S01]  /*2660*/  LDG.E.CONSTANT R144, [R80.64] ;  /* 0x0000000450907981 */ /* 0x000162000c1e9900 */
[C---:B------:R-:W-:Y:S01]  /*2670*/  LEA R164, R89.reuse, R164, 0x6 ;  /* 0x000000a459a47211 */ /* 0x040fe200078e30ff */
[-C--:B------:R-:W-:Y:S01]  /*2680*/  IMAD.WIDE R82, R82, R53.reuse, c[0x0][0x168] ;  /* 0x00005a0052527625 */ /* 0x080fe200078e0235 */
[C---:B------:R-:W-:Y:S01]  /*2690*/  LEA R166, R89.reuse, R166, 0x6 ;  /* 0x000000a659a67211 */ /* 0x040fe200078e30ff */
[----:B------:R3:W5:Y:S02]  /*26a0*/  LDG.E.CONSTANT R154, [R78.64] ;  /* 0x000000044e9a7981 */ /* 0x000764000c1e9900 */
[-C--:B-1----:R-:W-:Y:S01]  /*26b0*/  IMAD.WIDE R76, R152, R53.reuse, c[0x0][0x168] ;  /* 0x00005a00984c7625 */ /* 0x082fe200078e0235 */
[C---:B------:R-:W-:Y:S01]  /*26c0*/  LEA R160, R89.reuse, R160, 0x6 ;  /* 0x000000a059a07211 */ /* 0x040fe200078e30ff */
[----:B------:R1:W5:Y:S02]  /*26d0*/  LDG.E.CONSTANT R146, [R82.64] ;  /* 0x0000000452927981 */ /* 0x000364000c1e9900 */
[-C--:B0-----:R-:W-:Y:S01]  /*26e0*/  IMAD.WIDE R80, R156, R53.reuse, c[0x0][0x168] ;  /* 0x00005a009c507625 */ /* 0x081fe200078e0235 */
[C---:B------:R-:W-:Y:S01]  /*26f0*/  LEA R162, R89.reuse, R162, 0x6 ;  /* 0x000000a259a27211 */ /* 0x040fe200078e30ff */
[----:B------:R0:W5:Y:S02]  /*2700*/  LDG.E.CONSTANT R152, [R76.64] ;  /* 0x000000044c987981 */ /* 0x000164000c1e9900 */
[-C--:B------:R-:W-:Y:S01]  /*2710*/  IMAD.WIDE R72, R72, R53.reuse, c[0x0][0x168] ;  /* 0x00005a0048487625 */ /* 0x080fe200078e0235 */
[C---:B------:R-:W-:Y:S01]  /*2720*/  LEA R176, R89.reuse, R176, 0x6 ;  /* 0x000000b059b07211 */ /* 0x040fe200078e30ff */
[----:B------:R3:W5:Y:S02]  /*2730*/  LDG.E.CONSTANT R156, [R80.64] ;  /* 0x00000004509c7981 */ /* 0x000764000c1e9900 */
[-C--:B------:R-:W-:Y:S01]  /*2740*/  IMAD.WIDE R74, R74, R53.reuse, c[0x0][0x168] ;  /* 0x00005a004a4a7625 */ /* 0x080fe200078e0235 */
[----:B-1----:R-:W-:Y:S01]  /*2750*/  LEA R82, R89, R158, 0x6 ;  /* 0x0000009e59527211 */ /* 0x002fe200078e30ff */
[----:B------:R1:W5:Y:S02]  /*2760*/  LDG.E.CONSTANT R148, [R72.64] ;  /* 0x0000000448947981 */ /* 0x000364000c1e9900 */
[----:B0-----:R-:W-:-:S02]  /*2770*/  IMAD.WIDE R76, R164, R53, c[0x0][0x168] ;  /* 0x00005a00a44c7625 */ /* 0x001fc400078e0235 */
[----:B------:R0:W5:Y:S02]  /*2780*/  LDG.E.CONSTANT R150, [R74.64] ;  /* 0x000000044a967981 */ /* 0x000164000c1e9900 */
[-C--:B---3--:R-:W-:Y:S01]  /*2790*/  IMAD.WIDE R78, R166, R53.reuse, c[0x0][0x168] ;  /* 0x00005a00a64e7625 */ /* 0x088fe200078e0235 */
[C---:B------:R-:W-:Y:S01]  /*27a0*/  LEA R80, R89.reuse, R168, 0x6 ;  /* 0x000000a859507211 */ /* 0x040fe200078e30ff */
[----:B------:R3:W5:Y:S01]  /*27b0*/  LDG.E.CONSTANT R164, [R76.64] ;  /* 0x000000044ca47981 */ /* 0x000762000c1e9900 */
[C---:B------:R-:W-:Y:S01]  /*27c0*/  LEA R172, R89.reuse, R172, 0x6 ;  /* 0x000000ac59ac7211 */ /* 0x040fe200078e30ff */
[-C--:B-1----:R-:W-:Y:S01]  /*27d0*/  IMAD.WIDE R72, R160, R53.reuse, c[0x0][0x168] ;  /* 0x00005a00a0487625 */ /* 0x082fe200078e0235 */
[C---:B------:R-:W-:Y:S01]  /*27e0*/  LEA R174, R89.reuse, R174, 0x6 ;  /* 0x000000ae59ae7211 */ /* 0x040fe200078e30ff */
[----:B------:R1:W5:Y:S02]  /*27f0*/  LDG.E.CONSTANT R166, [R78.64] ;  /* 0x000000044ea67981 */ /* 0x000364000c1e9900 */
[-C--:B0-----:R-:W-:Y:S01]  /*2800*/  IMAD.WIDE R74, R162, R53.reuse, c[0x0][0x168] ;  /* 0x00005a00a24a7625 */ /* 0x081fe200078e0235 */
[C---:B------:R-:W-:Y:S01]  /*2810*/  LEA R180, R89.reuse, R180, 0x6 ;  /* 0x000000b459b47211 */ /* 0x040fe200078e30ff */
[----:B------:R0:W5:Y:S02]  /*2820*/  LDG.E.CONSTANT R160, [R72.64] ;  /* 0x0000000448a07981 */ /* 0x000164000c1e9900 */
[-C--:B---3--:R-:W-:Y:S01]  /*2830*/  IMAD.WIDE R76, R176, R53.reuse, c[0x0][0x168] ;  /* 0x00005a00b04c7625 */ /* 0x088fe200078e0235 */
[C---:B------:R-:W-:Y:S01]  /*2840*/  LEA R170, R89.reuse, R170, 0x6 ;  /* 0x000000aa59aa7211 */ /* 0x040fe200078e30ff */
[----:B------:R3:W5:Y:S02]  /*2850*/  LDG.E.CONSTANT R162, [R74.64] ;  /* 0x000000044aa27981 */ /* 0x000764000c1e9900 */
[-C--:B------:R-:W-:Y:S01]  /*2860*/  IMAD.WIDE R80, R80, R53.reuse, c[0x0][0x168] ;  /* 0x00005a0050507625 */ /* 0x080fe200078e0235 */
[C---:B-1----:R-:W-:Y:S01]  /*2870*/  LEA R78, R89.reuse, R178, 0x6 ;  /* 0x000000b2594e7211 */ /* 0x042fe200078e30ff */
[----:B------:R1:W5:Y:S02]  /*2880*/  LDG.E.CONSTANT R176, [R76.64] ;  /* 0x000000044cb07981 */ /* 0x000364000c1e9900 */
[-C--:B------:R-:W-:Y:S01]  /*2890*/  IMAD.WIDE R82, R82, R53.reuse, c[0x0][0x168] ;  /* 0x00005a0052527625 */ /* 0x080fe200078e0235 */
[C---:B------:R-:W-:Y:S01]  /*28a0*/  LEA R184, R89.reuse, R184, 0x6 ;  /* 0x000000b859b87211 */ /* 0x040fe200078e30ff */
[----:B------:R4:W5:Y:S01]  /*28b0*/  LDG.E.CONSTANT R168, [R80.64] ;  /* 0x0000000450a87981 */ /* 0x000962000c1e9900 */
[C---:B------:R-:W-:Y:S01]  /*28c0*/  LEA R186, R89.reuse, R186, 0x6 ;  /* 0x000000ba59ba7211 */ /* 0x040fe200078e30ff */
[----:B0-----:R-:W-:Y:S01]  /*28d0*/  IMAD.WIDE R72, R172, R53, c[0x0][0x168] ;  /* 0x00005a00ac487625 */ /* 0x001fe200078e0235 */
[C---:B------:R-:W-:Y:S01]  /*28e0*/  @!P0 LEA R85, R89.reuse, R85, 0x6 ;  /* 0x0000005559558211 */ /* 0x040fe200078e30ff */
[----:B------:R0:W5:Y:S02]  /*28f0*/  LDG.E.CONSTANT R158, [R82.64] ;  /* 0x00000004529e7981 */ /* 0x000164000c1e9900 */
[----:B---3--:R-:W-:Y:S01]  /*2900*/  IMAD.WIDE R74, R174, R53, c[0x0][0x168] ;  /* 0x00005a00ae4a7625 */ /* 0x008fe200078e0235 */
[----:B-1----:R-:W-:Y:S01]  /*2910*/  LEA R76, R54, R87, 0xf ;  /* 0x00000057364c7211 */ /* 0x002fe200078e78ff */
[----:B------:R1:W3:Y:S01]  /*2920*/  LDG.E.CONSTANT R172, [R72.64] ;  /* 0x0000000448ac7981 */ /* 0x0002e2000c1e9900 */
[C---:B------:R-:W-:Y:S01]  /*2930*/  LEA R194, R89.reuse, R188, 0x6 ;  /* 0x000000bc59c27211 */ /* 0x040fe200078e30ff */
[-C--:B------:R-:W-:Y:S01]  /*2940*/  IMAD.WIDE R78, R78, R53.reuse, c[0x0][0x168] ;  /* 0x00005a004e4e7625 */ /* 0x080fe200078e0235 */
[C---:B------:R-:W-:Y:S01]  /*2950*/  LEA R190, R89.reuse, R190, 0x6 ;  /* 0x000000be59be7211 */ /* 0x040fe200078e30ff */
[----:B------:R1:W3:Y:S01]  /*2960*/  LDG.E.CONSTANT R174, [R74.64] ;  /* 0x000000044aae7981 */ /* 0x0002e2000c1e9900 */
[C---:B------:R-:W-:Y:S01]  /*2970*/  LEA R192, R89.reuse, R192, 0x6 ;  /* 0x000000c059c07211 */ /* 0x040fe200078e30ff */
[-C--:B----4-:R-:W-:Y:S01]  /*2980*/  IMAD.WIDE R80, R180, R53.reuse, c[0x0][0x168] ;  /* 0x00005a00b4507625 */ /* 0x090fe200078e0235 */
[----:B------:R-:W-:Y:S01]  /*2990*/  LEA R182, R89, R182, 0x6 ;  /* 0x000000b659b67211 */ /* 0x000fe200078e30ff */
[----:B------:R4:W3:Y:S02]  /*29a0*/  LDG.E.CONSTANT R178, [R78.64] ;  /* 0x000000044eb27981 */ /* 0x0008e4000c1e9900 */
[-C--:B0-----:R-:W-:Y:S01]  /*29b0*/  IMAD.WIDE R82, R170, R53.reuse, c[0x0][0x168] ;  /* 0x00005a00aa527625 */ /* 0x081fe200078e0235 */
[----:B------:R-:W-:Y:S01]  /*29c0*/  @!P0 IADD3 R196, R85, 0x7e00, RZ ;  /* 0x00007e0055c48810 */ /* 0x000fe20007ffe0ff */
[----:B------:R0:W3:Y:S01]  /*29d0*/  LDG.E.CONSTANT R180, [R80.64] ;  /* 0x0000000450b47981 */ /* 0x0000e2000c1e9900 */
[----:B------:R-:W-:Y:S01]  /*29e0*/  LEA R188, R89, R76, 0x6 ;  /* 0x0000004c59bc7211 */ /* 0x000fe200078e30ff */
[----:B-1----:R-:W-:-:S02]  /*29f0*/  IMAD.WIDE R72, R184, R53, c[0x0][0x168] ;  /* 0x00005a00b8487625 */ /* 0x002fc400078e0235 */
[----:B------:R1:W3:Y:S02]  /*2a00*/  LDG.E.CONSTANT R170, [R82.64] ;  /* 0x0000000452aa7981 */ /* 0x0002e4000c1e9900 */
[-C--:B------:R-:W-:Y:S02]  /*2a10*/  IMAD.WIDE R74, R186, R53.reuse, c[0x0][0x168] ;  /* 0x00005a00ba4a7625 */ /* 0x080fe400078e0235 */
[----:B------:R0:W3:Y:S02]  /*2a20*/  LDG.E.CONSTANT R184, [R72.64] ;  /* 0x0000000448b87981 */ /* 0x0000e4000c1e9900 */
[-C--:B------:R-:W-:Y:S02]  /*2a30*/  IMAD.WIDE R76, R194, R53.reuse, c[0x0][0x168] ;  /* 0x00005a00c24c7625 */ /* 0x080fe400078e0235 */
[----:B------:R1:W3:Y:S02]  /*2a40*/  LDG.E.CONSTANT R186, [R74.64] ;  /* 0x000000044aba7981 */ /* 0x0002e4000c1e9900 */
[----:B----4-:R-:W-:-:S04]  /*2a50*/  IMAD.WIDE R78, R190, R53, c[0x0][0x168] ;  /* 0x00005a00be4e7625 */ /* 0x010fc800078e0235 */
[-C--:B0-----:R-:W-:Y:S01]  /*2a60*/  IMAD.WIDE R80, R192, R53.reuse, c[0x0][0x168] ;  /* 0x00005a00c0507625 */ /* 0x081fe200078e0235 */
[----:B------:R0:W4:Y:S03]  /*2a70*/  LDG.E.CONSTANT R190, [R78.64] ;  /* 0x000000044ebe7981 */ /* 0x000126000c1e9900 */
[-C--:B-1----:R-:W-:Y:S01]  /*2a80*/  IMAD.WIDE R82, R182, R53.reuse, c[0x0][0x168] ;  /* 0x00005a00b6527625 */ /* 0x082fe200078e0235 */
[----:B------:R1:W4:Y:S03]  /*2a90*/  LDG.E.CONSTANT R192, [R80.64] ;  /* 0x0000000450c07981 */ /* 0x000326000c1e9900 */
[-C--:B------:R-:W-:Y:S01]  /*2aa0*/  @!P0 IMAD.WIDE R72, R196, R53.reuse, c[0x0][0x168] ;  /* 0x00005a00c4488625 */ /* 0x080fe200078e0235 */
[----:B------:R1:W4:Y:S03]  /*2ab0*/  LDG.E.CONSTANT R182, [R82.64] ;  /* 0x0000000452b67981 */ /* 0x000326000c1e9900 */
[----:B------:R-:W-:Y:S01]  /*2ac0*/  IMAD.WIDE R74, R188, R53, c[0x0][0x168] ;  /* 0x00005a00bc4a7625 */ /* 0x000fe200078e0235 */
[----:B------:R1:W4:Y:S04]  /*2ad0*/  @!P0 LDG.E.CONSTANT R210, [R72.64] ;  /* 0x0000000448d28981 */ /* 0x000328000c1e9900 */
[----:B------:R1:W4:Y:S01]  /*2ae0*/  LDG.E.CONSTANT R188, [R76.64] ;  /* 0x000000044cbc7981 */ /* 0x000322000c1e9900 */
[----:B0-----:R-:W-:-:S02]  /*2af0*/  IMAD R78, R89, 0x3100, R49 ;  /* 0x00003100594e7824 */ /* 0x001fc400078e0231 */
[C---:B-1----:R-:W-:Y:S01]  /*2b00*/  IMAD R80, R89.reuse, 0x3100, R10 ;  /* 0x0000310059507824 */ /* 0x042fe200078e020a */
[----:B------:R0:W4:Y:S01]  /*2b10*/  LDG.E.CONSTANT R208, [R74.64] ;  /* 0x000000044ad07981 */ /* 0x000122000c1e9900 */
[C---:B------:R-:W-:Y:S02]  /*2b20*/  IMAD R82, R89.reuse, 0x3100, R18 ;  /* 0x0000310059527824 */ /* 0x040fe400078e0212 */
[C---:B------:R-:W-:Y:S01]  /*2b30*/  IMAD R214, R89.reuse, 0x3100, R26 ;  /* 0x0000310059d67824 */ /* 0x040fe200078e021a */
[----:B------:R0:W4:Y:S01]  /*2b40*/  LDG.E.CONSTANT R206, [R74.64+0x3800] ;  /* 0x003800044ace7981 */ /* 0x000122000c1e9900 */
[----:B------:R-:W-:-:S03]  /*2b50*/  IMAD R76, R89, 0x3100, R41 ;  /* 0x00003100594c7824 */ /* 0x000fc600078e0229 */
[----:B------:R0:W4:Y:S01]  /*2b60*/  LDG.E.CONSTANT R204, [R74.64+0x7000] ;  /* 0x007000044acc7981 */ /* 0x000122000c1e9900 */
[----:B------:R-:W-:-:S03]  /*2b70*/  IMAD.WIDE R72, R76, R53, c[0x0][0x160] ;  /* 0x000058004c487625 */ /* 0x000fc600078e0235 */
        /* <DEDUP_REMOVED lines=9> */
[----:B------:R-:W-:-:S03]  /*2c10*/  IMAD R224, R89, 0x3100, R42 ;  /* 0x0000310059e07824 */ /* 0x000fc600078e022a */
[----:B------:R0:W4:Y:S01]  /*2c20*/  LDG.E.CONSTANT R212, [R74.64+0x1c000] ;  /* 0x01c000044ad47981 */ /* 0x000122000c1e9900 */
[C---:B------:R-:W-:Y:S02]  /*2c30*/  IMAD R226, R89.reuse, 0x3100, R50 ;  /* 0x0000310059e27824 */ /* 0x040fe400078e0232 */
[C---:B------:R-:W-:Y:S01]  /*2c40*/  IMAD R230, R89.reuse, 0x3100, R19 ;  /* 0x0000310059e67824 */ /* 0x040fe200078e0213 */
[----:B------:R1:W4:Y:S01]  /*2c50*/  LDG.E.CONSTANT R214, [R72.64] ;  /* 0x0000000448d67981 */ /* 0x000322000c1e9900 */
[----:B------:R-:W-:-:S03]  /*2c60*/  IMAD R228, R89, 0x3100, R11 ;  /* 0x0000310059e47824 */ /* 0x000fc600078e020b */
[----:B------:R1:W4:Y:S01]  /*2c70*/  LDG.E.CONSTANT R216, [R76.64] ;  /* 0x000000044cd87981 */ /* 0x000322000c1e9900 */
[----:B0-----:R-:W-:-:S03]  /*2c80*/  IMAD R74, R89, 0x3100, R34 ;  /* 0x00003100594a7824 */ /* 0x001fc600078e0222 */
[----:B------:R0:W4:Y:S01]  /*2c90*/  LDG.E.CONSTANT R220, [R80.64] ;  /* 0x0000000450dc7981 */ /* 0x000122000c1e9900 */
[----:B------:R-:W-:-:S03]  /*2ca0*/  IMAD.WIDE R74, R74, R53, c[0x0][0x160] ;  /* 0x000058004a4a7625 */ /* 0x000fc600078e0235 */
[----:B------:R0:W4:Y:S01]  /*2cb0*/  LDG.E.CONSTANT R222, [R82.64] ;  /* 0x0000000452de7981 */ /* 0x000122000c1e9900 */
[----:B-1----:R-:W-:-:S03]  /*2cc0*/  IMAD.WIDE R72, R224, R53, c[0x0][0x160] ;  /* 0x00005800e0487625 */ /* 0x002fc600078e0235 */
[----:B------:R1:W4:Y:S01]  /*2cd0*/  LDG.E.CONSTANT R218, [R78.64] ;  /* 0x000000044eda7981 */ /* 0x000322000c1e9900 */
[----:B------:R-:W-:-:S03]  /*2ce0*/  IMAD.WIDE R76, R226, R53, c[0x0][0x160] ;  /* 0x00005800e24c7625 */ /* 0x000fc600078e0235 */
[----:B------:R1:W4:Y:S01]  /*2cf0*/  LDG.E.CONSTANT R224, [R74.64] ;  /* 0x000000044ae07981 */ /* 0x000322000c1e9900 */
[----:B0-----:R-:W-:-:S03]  /*2d00*/  IMAD.WIDE R80, R230, R53, c[0x0][0x160] ;  /* 0x00005800e6507625 */ /* 0x001fc600078e0235 */
[----:B------:R0:W4:Y:S01]  /*2d10*/  LDG.E.CONSTANT R226, [R72.64] ;  /* 0x0000000448e27981 */ /* 0x000122000c1e9900 */
[C---:B------:R-:W-:Y:S02]  /*2d20*/  IMAD R82, R89.reuse, 0x3100, R27 ;  /* 0x0000310059527824 */ /* 0x040fe400078e021b */
[C---:B------:R-:W-:Y:S01]  /*2d30*/  IMAD R234, R89.reuse, 0x3100, R35 ;  /* 0x0000310059ea7824 */ /* 0x040fe200078e0223 */
[----:B------:R0:W4:Y:S01]  /*2d40*/  LDG.E.CONSTANT R232, [R80.64] ;  /* 0x0000000450e87981 */ /* 0x000122000c1e9900 */
[C---:B------:R-:W-:Y:S02]  /*2d50*/  IMAD R236, R89.reuse, 0x3100, R43 ;  /* 0x0000310059ec7824 */ /* 0x040fe400078e022b */
[C---:B------:R-:W-:Y:S02]  /*2d60*/  IMAD R238, R89.reuse, 0x3100, R51 ;  /* 0x0000310059ee7824 */ /* 0x040fe400078e0233 */
[----:B-1----:R-:W-:Y:S02]  /*2d70*/  IMAD.WIDE R78, R228, R53, c[0x0][0x160] ;  /* 0x00005800e44e7625 */ /* 0x002fe400078e0235 */
[----:B------:R1:W4:Y:S02]  /*2d80*/  LDG.E.CONSTANT R228, [R76.64] ;  /* 0x000000044ce47981 */ /* 0x000324000c1e9900 */
[----:B------:R-:W-:-:S02]  /*2d90*/  IMAD R240, R89, 0x3100, R12 ;  /* 0x0000310059f07824 */ /* 0x000fc400078e020c */
[-C--:B------:R-:W-:Y:S01]  /*2da0*/  IMAD.WIDE R82, R82, R53.reuse, c[0x0][0x160] ;  /* 0x0000580052527625 */ /* 0x080fe200078e0235 */
[----:B------:R1:W4:Y:S03]  /*2db0*/  LDG.E.CONSTANT R230, [R78.64] ;  /* 0x000000044ee67981 */ /* 0x000326000c1e9900 */
[-C--:B------:R-:W-:Y:S02]  /*2dc0*/  IMAD.WIDE R74, R234, R53.reuse, c[0x0][0x160] ;  /* 0x00005800ea4a7625 */ /* 0x080fe400078e0235 */
[----:B------:R2:W4:Y:S02]  /*2dd0*/  LDG.E.CONSTANT R234, [R82.64] ;  /* 0x0000000452ea7981 */ /* 0x000524000c1e9900 */
[-C--:B0-----:R-:W-:Y:S02]  /*2de0*/  IMAD.WIDE R72, R236, R53.reuse, c[0x0][0x160] ;  /* 0x00005800ec487625 */ /* 0x081fe400078e0235 */
[----:B------:R0:W4:Y:S02]  /*2df0*/  LDG.E.CONSTANT R236, [R74.64] ;  /* 0x000000044aec7981 */ /* 0x000124000c1e9900 */
[----:B-1----:R-:W-:-:S02]  /*2e00*/  IMAD.WIDE R76, R238, R53, c[0x0][0x160] ;  /* 0x00005800ee4c7625 */ /* 0x002fc400078e0235 */
[----:B------:R1:W4:Y:S02]  /*2e10*/  LDG.E.CONSTANT R238, [R72.64] ;  /* 0x0000000448ee7981 */ /* 0x000324000c1e9900 */
[C---:B------:R-:W-:Y:S02]  /*2e20*/  IMAD R80, R89.reuse, 0x3100, R20 ;  /* 0x0000310059507824 */ /* 0x040fe400078e0214 */
[C---:B------:R-:W-:Y:S02]  /*2e30*/  IMAD R242, R89.reuse, 0x3100, R28 ;  /* 0x0000310059f27824 */ /* 0x040fe400078e021c */
[C---:B------:R-:W-:Y:S02]  /*2e40*/  IMAD R244, R89.reuse, 0x3100, R36 ;  /* 0x0000310059f47824 */ /* 0x040fe400078e0224 */
[C---:B------:R-:W-:Y:S02]  /*2e50*/  IMAD R246, R89.reuse, 0x3100, R44 ;  /* 0x0000310059f67824 */ /* 0x040fe400078e022c */
[----:B------:R-:W-:-:S02]  /*2e60*/  IMAD R248, R89, 0x3100, R52 ;  /* 0x0000310059f87824 */ /* 0x000fc400078e0234 */
[-C--:B------:R-:W-:Y:S02]  /*2e70*/  IMAD.WIDE R78, R240, R53.reuse, c[0x0][0x160] ;  /* 0x00005800f04e7625 */ /* 0x080fe400078e0235 */
[----:B------:R0:W4:Y:S02]  /*2e80*/  LDG.E.CONSTANT R240, [R76.64] ;  /* 0x000000044cf07981 */ /* 0x000124000c1e9900 */
[-C--:B------:R-:W-:Y:S02]  /*2e90*/  IMAD.WIDE R80, R80, R53.reuse, c[0x0][0x160] ;  /* 0x0000580050507625 */ /* 0x080fe400078e0235 */
[----:B------:R-:W4:Y:S02]  /*2ea0*/  LDG.E.CONSTANT R78, [R78.64] ;  /* 0x000000044e4e7981 */ /* 0x000f24000c1e9900 */
[-C--:B--2---:R-:W-:Y:S02]  /*2eb0*/  IMAD.WIDE R82, R242, R53.reuse, c[0x0][0x160] ;  /* 0x00005800f2527625 */ /* 0x084fe400078e0235 */
[----:B------:R-:W2:Y:S02]  /*2ec0*/  LDG.E.CONSTANT R80, [R80.64] ;  /* 0x0000000450507981 */ /* 0x000ea4000c1e9900 */
[----:B0-----:R-:W-:-:S02]  /*2ed0*/  IMAD.WIDE R74, R244, R53, c[0x0][0x160] ;  /* 0x00005800f44a7625 */ /* 0x001fc400078e0235 */
[----:B------:R-:W2:Y:S02]  /*2ee0*/  LDG.E.CONSTANT R82, [R82.64] ;  /* 0x0000000452527981 */ /* 0x000ea4000c1e9900 */
[-C--:B-1----:R-:W-:Y:S02]  /*2ef0*/  IMAD.WIDE R72, R246, R53.reuse, c[0x0][0x160] ;  /* 0x00005800f6487625 */ /* 0x082fe400078e0235 */
[----:B------:R-:W2:Y:S02]  /*2f00*/  LDG.E.CONSTANT R74, [R74.64] ;  /* 0x000000044a4a7981 */ /* 0x000ea4000c1e9900 */
[----:B------:R-:W-:Y:S02]  /*2f10*/  IMAD.WIDE R76, R248, R53, c[0x0][0x160] ;  /* 0x00005800f84c7625 */ /* 0x000fe400078e0235 */
[----:B------:R-:W2:Y:S04]  /*2f20*/  LDG.E.CONSTANT R72, [R72.64] ;  /* 0x0000000448487981 */ /* 0x000ea8000c1e9900 */
[----:B------:R-:W2:Y:S04]  /*2f30*/  LDG.E.CONSTANT R76, [R76.64] ;  /* 0x000000044c4c7981 */ /* 0x000ea8000c1e9900 */
[----:B------:R-:W-:Y:S04]  /*2f40*/  STS [R3.X4], R86 ;  /* 0x0000005603007388 */ /* 0x000fe80000004800 */
[----:B------:R-:W-:Y:S04]  /*2f50*/  STS [R3.X4+0xc40], R70 ;  /* 0x000c404603007388 */ /* 0x000fe80000004800 */
[----:B------:R-:W-:Y:S04]  /*2f60*/  STS [R3.X4+0x1880], R92 ;  /* 0x0018805c03007388 */ /* 0x000fe80000004800 */
[----:B-----5:R-:W-:Y:S04]  /*2f70*/  STS [R3.X4+0x24c0], R90 ;  /* 0x0024c05a03007388 */ /* 0x020fe80000004800 */
[----:B------:R-:W-:Y:S04]  /*2f80*/  STS [R3.X4+0x3100], R68 ;  /* 0x0031004403007388 */ /* 0x000fe80000004800 */
        /* <DEDUP_REMOVED lines=25> */
[----:B---3--:R-:W-:Y:S04]  /*3120*/  STS [R3.X4+0x9680], R172 ;  /* 0x009680ac03007388 */ /* 0x008fe80000004800 */
[----:B------:R-:W-:Y:S04]  /*3130*/  STS [R3.X4+0x9d80], R174 ;  /* 0x009d80ae03007388 */ /* 0x000fe80000004800 */
[----:B------:R-:W-:Y:S04]  /*3140*/  STS [R3.X4+0x6e40], R178 ;  /* 0x006e40b203007388 */ /* 0x000fe80000004800 */
[----:B------:R-:W-:Y:S04]  /*3150*/  STS [R3.X4+0x7540], R180 ;  /* 0x007540b403007388 */ /* 0x000fe80000004800 */
[----:B------:R-:W-:Y:S04]  /*3160*/  STS [R3.X4+0x8f80], R170 ;  /* 0x008f80aa03007388 */ /* 0x000fe80000004800 */
[----:B------:R-:W-:Y:S04]  /*3170*/  STS [R3.X4+0x8340], R184 ;  /* 0x008340b803007388 */ /* 0x000fe80000004800 */
[----:B------:R-:W-:Y:S04]  /*3180*/  STS [R3.X4+0x8a40], R186 ;  /* 0x008a40ba03007388 */ /* 0x000fe80000004800 */
[----:B----4-:R-:W-:Y:S04]  /*3190*/  STS [R3.X4+0x9840], R190 ;  /* 0x009840be03007388 */ /* 0x010fe80000004800 */
[----:B------:R-:W-:Y:S04]  /*31a0*/  STS [R3.X4+0x9f40], R192 ;  /* 0x009f40c003007388 */ /* 0x000fe80000004800 */
[----:B------:R-:W-:Y:S04]  /*31b0*/  STS [R3.X4+0x7c40], R182 ;  /* 0x007c40b603007388 */ /* 0x000fe80000004800 */
[----:B------:R-:W-:Y:S04]  /*31c0*/  @!P0 STS [R3.X4+0xa100], R210 ;  /* 0x00a100d203008388 */ /* 0x000fe80000004800 */
        /* <DEDUP_REMOVED lines=13> */
[----:B------:R0:W-:Y:S04]  /*32a0*/  STS [R3.X4+0x1340], R88 ;  /* 0x0013405803007388 */ /* 0x0001e80000004800 */
        /* <DEDUP_REMOVED lines=33> */
[----:B--2---:R-:W-:Y:S04]  /*34c0*/  STS [R3.X4+0x5940], R80 ;  /* 0x0059405003007388 */ /* 0x004fe80000004800 */
[----:B------:R-:W-:Y:S04]  /*34d0*/  STS [R3.X4+0x5b00], R82 ;  /* 0x005b005203007388 */ /* 0x000fe80000004800 */
[----:B------:R-:W-:Y:S04]  /*34e0*/  STS [R3.X4+0x5cc0], R74 ;  /* 0x005cc04a03007388 */ /* 0x000fe80000004800 */
[----:B------:R-:W-:Y:S04]  /*34f0*/  STS [R3.X4+0x5e80], R72 ;  /* 0x005e804803007388 */ /* 0x000fe80000004800 */
[----:B------:R-:W-:Y:S01]  /*3500*/  STS [R3.X4+0x6040], R76 ;  /* 0x0060404c03007388 */ /* 0x000fe20000004800 */
[----:B------:R-:W-:-:S02]  /*3510*/  IADD3 R89, R89, 0x1, RZ ;  /* 0x0000000159597810 */ /* 0x000fc40007ffe0ff */
[----:B0-----:R-:W-:Y:S01]  /*3520*/  MOV R88, RZ ;  /* 0x000000ff00587202 */ /* 0x001fe20000000f00 */
[----:B------:R-:W-:Y:S06]  /*3530*/  BAR.SYNC 0x0 ;  /* 0x0000000000007b1d */ /* 0x000fec0000000000 */
[----:B------:R-:W-:-:S02]  /*3540*/  ISETP.GE.U32.AND P1, PT, R89, 0x8, PT ;  /* 0x000000085900780c */ /* 0x000fc40003f26070 */
.L_x_1:
[----:B------:R-:W-:Y:S01]  /*3550*/  LEA R92, R2, R88, 0x4 ;  /* 0x00000058025c7211 */ /* 0x000fe200078e20ff */
[C---:B------:R-:W-:Y:S01]  /*3560*/  IMAD R90, R88.reuse, 0x620, R55 ;  /* 0x00000620585a7824 */ /* 0x040fe200078e0237 */
[----:B------:R-:W-:Y:S02]  /*3570*/  IADD3 R88, R88, 0x1, RZ ;  /* 0x0000000158587810 */ /* 0x000fe40007ffe0ff */
[----:B------:R-:W-:-:S02]  /*3580*/  SHF.L.U32 R92, R92, 0x4, RZ ;  /* 0x000000045c5c7819 */ /* 0x000fc400000006ff */
[----:B------:R-:W-:Y:S01]  /*3590*/  LDS R60, [R90.X4] ;  /* 0x000000005a3c7984 */ /* 0x000fe20000004800 */
[----:B------:R-:W-:-:S03]  /*35a0*/  ISETP.NE.AND P0, PT, R88, 0x4, PT ;  /* 0x000000045800780c */ /* 0x000fc60003f05270 */
[----:B------:R-:W-:Y:S04]  /*35b0*/  LDS R64, [R90.X4+0x1c] ;  /* 0x00001c005a407984 */ /* 0x000fe80000004800 */
        /* <DEDUP_REMOVED lines=12> */
[----:B------:R-:W0:Y:S04]  /*3680*/  LDS.128 R76, [R92.X4+0x6300] ;  /* 0x006300005c4c7984 */ /* 0x000e280000004c00 */
[----:B------:R-:W1:Y:S04]  /*3690*/  LDS.128 R72, [R92.X4+0x6200] ;  /* 0x006200005c487984 */ /* 0x000e680000004c00 */
[----:B------:R-:W2:Y:S04]  /*36a0*/  LDS.128 R80, [R92.X4+0x6400] ;  /* 0x006400005c507984 */ /* 0x000ea80000004c00 */
[----:B------:R-:W3:Y:S04]  /*36b0*/  LDS.128 R84, [R92.X4+0x6500] ;  /* 0x006500005c547984 */ /* 0x000ee80000004c00 */
[----:B------:R-:W4:Y:S04]  /*36c0*/  LDS R94, [R90.X4+0x188] ;  /* 0x000188005a5e7984 */ /* 0x000f280000004800 */
[----:B------:R-:W-:Y:S04]  /*36d0*/  LDS R108, [R90.X4+0x1c0] ;  /* 0x0001c0005a6c7984 */ /* 0x000fe80000004800 */
[----:B------:R-:W-:Y:S04]  /*36e0*/  LDS R110, [R90.X4+0x1dc] ;  /* 0x0001dc005a6e7984 */ /* 0x000fe80000004800 */
[----:B------:R-:W-:Y:S01]  /*36f0*/  LDS R124, [R90.X4+0x1f8] ;  /* 0x0001f8005a7c7984 */ /* 0x000fe20000004800 */
[----:B0-----:R-:W-:-:S02]  /*3700*/  FFMA R68, R60, R76, R171 ;  /* 0x0000004c3c447223 */ /* 0x001fc400000000ab */
[----:B------:R-:W-:Y:S02]  /*3710*/  FFMA R70, R64, R76, R117 ;  /* 0x0000004c40467223 */ /* 0x000fe40000000075 */
[C---:B------:R-:W-:Y:S02]  /*3720*/  FFMA R104, R76.reuse, R96, R169 ;  /* 0x000000604c687223 */ /* 0x040fe400000000a9 */
[C---:B------:R-:W-:Y:S02]  /*3730*/  FFMA R106, R76.reuse, R100, R115 ;  /* 0x000000644c6a7223 */ /* 0x040fe40000000073 */
[C---:B------:R-:W-:Y:S02]  /*3740*/  FFMA R120, R76.reuse, R112, R167 ;  /* 0x000000704c787223 */ /* 0x040fe400000000a7 */
[C---:B------:R-:W-:Y:S02]  /*3750*/  FFMA R122, R76.reuse, R116, R113 ;  /* 0x000000744c7a7223 */ /* 0x040fe40000000071 */
[----:B------:R-:W-:-:S02]  /*3760*/  FFMA R134, R76, R126, R165 ;  /* 0x0000007e4c867223 */ /* 0x000fc400000000a5 */
[C---:B------:R-:W-:Y:S02]  /*3770*/  FFMA R136, R76.reuse, R130, R111 ;  /* 0x000000824c887223 */ /* 0x040fe4000000006f */
[C---:B------:R-:W-:Y:S02]  /*3780*/  FFMA R146, R76.reuse, R138, R163 ;  /* 0x0000008a4c927223 */ /* 0x040fe400000000a3 */
[C---:B------:R-:W-:Y:S02]  /*3790*/  FFMA R148, R76.reuse, R142, R109 ;  /* 0x0000008e4c947223 */ /* 0x040fe4000000006d */
[C---:B------:R-:W-:Y:S02]  /*37a0*/  FFMA R156, R76.reuse, R150, R161 ;  /* 0x000000964c9c7223 */ /* 0x040fe400000000a1 */
[C---:B------:R-:W-:Y:S02]  /*37b0*/  FFMA R158, R76.reuse, R154, R107 ;  /* 0x0000009a4c9e7223 */ /* 0x040fe4000000006b */
[----:B------:R-:W-:-:S02]  /*37c0*/  FFMA R164, R76, R160, R159 ;  /* 0x000000a04ca47223 */ /* 0x000fc4000000009f */
[----:B------:R-:W-:Y:S02]  /*37d0*/  FFMA R166, R76, R162, R63 ;  /* 0x000000a24ca67223 */ /* 0x000fe4000000003f */
[----:B------:R-:W0:Y:S01]  /*37e0*/  LDS R76, [R90.X4+0x1a4] ;  /* 0x0001a4005a4c7984 */ /* 0x000e220000004800 */
[C---:B-1----:R-:W-:Y:S02]  /*37f0*/  FFMA R62, R72.reuse, R60, R185 ;  /* 0x0000003c483e7223 */ /* 0x042fe400000000b9 */
[----:B------:R-:W-:Y:S02]  /*3800*/  FFMA R66, R72, R64, R129 ;  /* 0x0000004048427223 */ /* 0x000fe40000000081 */
[C---:B--2---:R-:W-:Y:S02]  /*3810*/  FFMA R157, R60.reuse, R80, R157 ;  /* 0x000000503c9d7223 */ /* 0x044fe4000000009d */
[----:B---3--:R-:W-:Y:S02]  /*3820*/  FFMA R143, R60, R84, R143 ;  /* 0x000000543c8f7223 */ /* 0x008fe4000000008f */
[C---:B------:R-:W-:Y:S01]  /*3830*/  FFMA R98, R72.reuse, R96, R183 ;  /* 0x0000006048627223 */ /* 0x040fe200000000b7 */
[----:B------:R-:W1:Y:S01]  /*3840*/  LDS R60, [R90.X4+0x214] ;  /* 0x000214005a3c7984 */ /* 0x000e620000004800 */
[----:B------:R-:W-:-:S02]  /*3850*/  FFMA R102, R72, R100, R127 ;  /* 0x0000006448667223 */ /* 0x000fc4000000007f */
[C---:B------:R-:W-:Y:S02]  /*3860*/  FFMA R114, R72.reuse, R112, R181 ;  /* 0x0000007048727223 */ /* 0x040fe400000000b5 */
[C---:B------:R-:W-:Y:S02]  /*3870*/  FFMA R118, R72.reuse, R116, R125 ;  /* 0x0000007448767223 */ /* 0x040fe4000000007d */
[C---:B------:R-:W-:Y:S02]  /*3880*/  FFMA R128, R72.reuse, R126, R179 ;  /* 0x0000007e48807223 */ /* 0x040fe400000000b3 */
[C---:B------:R-:W-:Y:S02]  /*3890*/  FFMA R132, R72.reuse, R130, R123 ;  /* 0x0000008248847223 */ /* 0x040fe4000000007b */
[C---:B------:R-:W-:Y:S02]  /*38a0*/  FFMA R140, R72.reuse, R138, R177 ;  /* 0x0000008a488c7223 */ /* 0x040fe400000000b1 */
[----:B------:R-:W-:-:S02]  /*38b0*/  FFMA R144, R72, R142, R121 ;  /* 0x0000008e48907223 */ /* 0x000fc40000000079 */
[C---:B------:R-:W-:Y:S02]  /*38c0*/  FFMA R152, R72.reuse, R150, R175 ;  /* 0x0000009648987223 */ /* 0x040fe400000000af */
[C---:B------:R-:W-:Y:S02]  /*38d0*/  FFMA R58, R72.reuse, R154, R119 ;  /* 0x0000009a483a7223 */ /* 0x040fe40000000077 */
[----:B------:R-:W-:Y:S02]  /*38e0*/  FFMA R56, R72, R160, R173 ;  /* 0x000000a048387223 */ /* 0x000fe400000000ad */
[C---:B------:R-:W-:Y:S02]  /*38f0*/  FFMA R105, R64.reuse, R80, R105 ;  /* 0x0000005040697223 */ /* 0x040fe40000000069 */
[----:B------:R-:W-:Y:S02]  /*3900*/  FFMA R93, R64, R84, R93 ;  /* 0x00000054405d7223 */ /* 0x000fe4000000005d */
[----:B------:R-:W-:Y:S01]  /*3910*/  FFMA R72, R72, R162, R59 ;  /* 0x000000a248487223 */ /* 0x000fe2000000003b */
[----:B------:R-:W-:Y:S01]  /*3920*/  LDS R64, [R90.X4+0x230] ;  /* 0x000230005a407984 */ /* 0x000fe20000004800 */
[----:B------:R-:W-:-:S02]  /*3930*/  FFMA R153, R112, R80, R153 ;  /* 0x0000005070997223 */ /* 0x000fc40000000099 */
[-C--:B------:R-:W-:Y:S02]  /*3940*/  FFMA R107, R116, R80.reuse, R101 ;  /* 0x00000050746b7223 */ /* 0x080fe40000000065 */
[-C--:B------:R-:W-:Y:S02]  /*3950*/  FFMA R151, R126, R80.reuse, R151 ;  /* 0x000000507e977223 */ /* 0x080fe40000000097 */
[-C--:B------:R-:W-:Y:S02]  /*3960*/  FFMA R109, R130, R80.reuse, R99 ;  /* 0x00000050826d7223 */ /* 0x080fe40000000063 */
[-C--:B------:R-:W-:Y:S02]  /*3970*/  FFMA R119, R142, R80.reuse, R97 ;  /* 0x000000508e777223 */ /* 0x080fe40000000061 */
[-C--:B------:R-:W-:Y:S01]  /*3980*/  FFMA R147, R150, R80.reuse, R147 ;  /* 0x0000005096937223 */ /* 0x080fe20000000093 */
[----:B------:R-:W-:Y:S01]  /*3990*/  LDS R97, [R90.X4+0x364] ;  /* 0x000364005a617984 */ /* 0x000fe20000004800 */
[----:B------:R-:W-:-:S02]  /*39a0*/  FFMA R159, R154, R80, R95 ;  /* 0x000000509a9f7223 */ /* 0x000fc4000000005f */
[-C--:B------:R-:W-:Y:S01]  /*39b0*/  FFMA R145, R160, R80.reuse, R145 ;  /* 0x00000050a0917223 */ /* 0x080fe20000000091 */
[----:B------:R-:W-:Y:S01]  /*39c0*/  LDS R95, [R90.X4+0x348] ;  /* 0x000348005a5f7984 */ /* 0x000fe20000004800 */
[-C--:B------:R-:W-:Y:S02]  /*39d0*/  FFMA R161, R162, R80.reuse, R67 ;  /* 0x00000050a2a17223 */ /* 0x080fe40000000043 */
[C---:B------:R-:W-:Y:S02]  /*39e0*/  FFMA R155, R96.reuse, R80, R155 ;  /* 0x00000050609b7223 */ /* 0x040fe4000000009b */
[-C--:B------:R-:W-:Y:S02]  /*39f0*/  FFMA R141, R96, R84.reuse, R141 ;  /* 0x00000054608d7223 */ /* 0x080fe4000000008d */
[-C--:B------:R-:W-:Y:S02]  /*3a00*/  FFMA R67, R100, R84.reuse, R91 ;  /* 0x0000005464437223 */ /* 0x080fe4000000005b */
[----:B------:R-:W-:-:S02]  /*3a10*/  FFMA R112, R112, R84, R139 ;  /* 0x0000005470707223 */ /* 0x000fc4000000008b */
[-C--:B------:R-:W-:Y:S02]  /*3a20*/  FFMA R116, R116, R84.reuse, R69 ;  /* 0x0000005474747223 */ /* 0x080fe40000000045 */
[-C--:B------:R-:W-:Y:S02]  /*3a30*/  FFMA R126, R126, R84.reuse, R137 ;  /* 0x000000547e7e7223 */ /* 0x080fe40000000089 */
[-C--:B------:R-:W-:Y:S02]  /*3a40*/  FFMA R130, R130, R84.reuse, R65 ;  /* 0x0000005482827223 */ /* 0x080fe40000000041 */
[-C--:B------:R-:W-:Y:S01]  /*3a50*/  FFMA R135, R138, R84.reuse, R135 ;  /* 0x000000548a877223 */ /* 0x080fe20000000087 */
[----:B------:R-:W-:Y:S01]  /*3a60*/  LDS R65, [R90.X4+0x310] ;  /* 0x000310005a417984 */ /* 0x000fe20000004800 */
[-C--:B------:R-:W-:Y:S02]  /*3a70*/  FFMA R142, R142, R84.reuse, R61 ;  /* 0x000000548e8e7223 */ /* 0x080fe4000000003d */
[----:B------:R-:W-:-:S02]  /*3a80*/  FFMA R150, R150, R84, R133 ;  /* 0x0000005496967223 */ /* 0x000fc40000000085 */
[-C--:B------:R-:W-:Y:S02]  /*3a90*/  FFMA R154, R154, R84.reuse, R57 ;  /* 0x000000549a9a7223 */ /* 0x080fe40000000039 */
[-C--:B------:R-:W-:Y:S02]  /*3aa0*/  FFMA R160, R160, R84.reuse, R131 ;  /* 0x00000054a0a07223 */ /* 0x080fe40000000083 */
[----:B------:R-:W-:Y:S02]  /*3ab0*/  FFMA R162, R162, R84, R71 ;  /* 0x00000054a2a27223 */ /* 0x000fe40000000047 */
[----:B------:R-:W-:Y:S01]  /*3ac0*/  FFMA R103, R100, R80, R103 ;  /* 0x0000005064677223 */ /* 0x000fe20000000067 */
[----:B------:R-:W2:Y:S01]  /*3ad0*/  LDS R84, [R90.X4+0x268] ;  /* 0x000268005a547984 */ /* 0x000ea20000004800 */
[C---:B----4-:R-:W-:Y:S02]  /*3ae0*/  FFMA R57, R94.reuse, R73, R62 ;  /* 0x000000495e397223 */ /* 0x050fe4000000003e */
[C---:B------:R-:W-:Y:S01]  /*3af0*/  FFMA R61, R94.reuse, R77, R68 ;  /* 0x0000004d5e3d7223 */ /* 0x040fe20000000044 */
[----:B------:R-:W3:Y:S01]  /*3b00*/  LDS R62, [R90.X4+0x284] ;  /* 0x000284005a3e7984 */ /* 0x000ee20000004800 */
[----:B------:R-:W-:-:S02]  /*3b10*/  FFMA R157, R94, R81, R157 ;  /* 0x000000515e9d7223 */ /* 0x000fc4000000009d */
[----:B------:R-:W-:Y:S01]  /*3b20*/  FFMA R96, R94, R85, R143 ;  /* 0x000000555e607223 */ /* 0x000fe2000000008f */
[----:B------:R-:W-:Y:S01]  /*3b30*/  LDS R68, [R90.X4+0x2bc] ;  /* 0x0002bc005a447984 */ /* 0x000fe20000004800 */
[----:B------:R-:W-:Y:S02]  /*3b40*/  FFMA R149, R138, R80, R149 ;  /* 0x000000508a957223 */ /* 0x000fe40000000095 */
[C---:B0-----:R-:W-:Y:S01]  /*3b50*/  FFMA R59, R76.reuse, R73, R66 ;  /* 0x000000494c3b7223 */ /* 0x041fe20000000042 */
[----:B------:R-:W0:Y:S01]  /*3b60*/  LDS R80, [R90.X4+0x24c] ;  /* 0x00024c005a507984 */ /* 0x000e220000004800 */
[C---:B------:R-:W-:Y:S02]  /*3b70*/  FFMA R63, R76.reuse, R77, R70 ;  /* 0x0000004d4c3f7223 */ /* 0x040fe40000000046 */
[C---:B------:R-:W-:Y:S01]  /*3b80*/  FFMA R94, R76.reuse, R81, R105 ;  /* 0x000000514c5e7223 */ /* 0x040fe20000000069 */
[----:B------:R-:W4:Y:S01]  /*3b90*/  LDS R66, [R90.X4+0x2a0] ;  /* 0x0002a0005a427984 */ /* 0x000f220000004800 */
[----:B------:R-:W-:-:S02]  /*3ba0*/  FFMA R100, R76, R85, R93 ;  /* 0x000000554c647223 */ /* 0x000fc4000000005d */
[-C--:B------:R-:W-:Y:S01]  /*3bb0*/  FFMA R69, R108, R73.reuse, R98 ;  /* 0x000000496c457223 */ /* 0x080fe20000000062 */
[----:B------:R-:W5:Y:S01]  /*3bc0*/  LDS R70, [R90.X4+0x2d8] ;  /* 0x0002d8005a467984 */ /* 0x000f620000004800 */
[C---:B------:R-:W-:Y:S02]  /*3bd0*/  FFMA R71, R110.reuse, R73, R102 ;  /* 0x000000496e477223 */ /* 0x040fe40000000066 */
[C---:B------:R-:W-:Y:S01]  /*3be0*/  FFMA R93, R110.reuse, R77, R106 ;  /* 0x0000004d6e5d7223 */ /* 0x040fe2000000006a */
[----:B------:R-:W5:Y:S01]  /*3bf0*/  LDS R76, [R90.X4+0x2f4] ;  /* 0x0002f4005a4c7984 */ /* 0x000f620000004800 */
[----:B------:R-:W-:Y:S02]  /*3c00*/  FFMA R98, R110, R81, R103 ;  /* 0x000000516e627223 */ /* 0x000fe40000000067 */
[C---:B------:R-:W-:Y:S02]  /*3c10*/  FFMA R91, R108.reuse, R77, R104 ;  /* 0x0000004d6c5b7223 */ /* 0x040fe40000000068 */
[----:B------:R-:W-:-:S02]  /*3c20*/  FFMA R155, R108, R81, R155 ;  /* 0x000000516c9b7223 */ /* 0x000fc4000000009b */
[-C--:B------:R-:W-:Y:S02]  /*3c30*/  FFMA R110, R110, R85.reuse, R67 ;  /* 0x000000556e6e7223 */ /* 0x080fe40000000043 */
[----:B------:R-:W-:Y:S01]  /*3c40*/  FFMA R108, R108, R85, R141 ;  /* 0x000000556c6c7223 */ /* 0x000fe2000000008d */
[----:B------:R-:W5:Y:S01]  /*3c50*/  LDS R67, [R90.X4+0x32c] ;  /* 0x00032c005a437984 */ /* 0x000f620000004800 */
[C---:B------:R-:W-:Y:S02]  /*3c60*/  FFMA R99, R124.reuse, R73, R114 ;  /* 0x000000497c637223 */ /* 0x040fe40000000072 */
[-C--:B------:R-:W-:Y:S02]  /*3c70*/  FFMA R103, R124, R77.reuse, R120 ;  /* 0x0000004d7c677223 */ /* 0x080fe40000000078 */
[----:B-1----:R-:W-:Y:S02]  /*3c80*/  FFMA R105, R60, R77, R122 ;  /* 0x0000004d3c697223 */ /* 0x002fe4000000007a */
[----:B--2---:R-:W-:-:S02]  /*3c90*/  FFMA R121, R84, R73, R140 ;  /* 0x0000004954797223 */ /* 0x004fc4000000008c */
[C---:B------:R-:W-:Y:S02]  /*3ca0*/  FFMA R125, R84.reuse, R77, R146 ;  /* 0x0000004d547d7223 */ /* 0x040fe40000000092 */
[C---:B------:R-:W-:Y:S02]  /*3cb0*/  FFMA R149, R84.reuse, R81, R149 ;  /* 0x0000005154957223 */ /* 0x040fe40000000095 */
[----:B------:R-:W-:Y:S02]  /*3cc0*/  FFMA R84, R84, R85, R135 ;  /* 0x0000005554547223 */ /* 0x000fe40000000087 */
[-C--:B------:R-:W-:Y:S02]  /*3cd0*/  FFMA R115, R64, R77.reuse, R134 ;  /* 0x0000004d40737223 */ /* 0x080fe40000000086 */
[-C--:B---3--:R-:W-:Y:S02]  /*3ce0*/  FFMA R127, R62, R77.reuse, R148 ;  /* 0x0000004d3e7f7223 */ /* 0x088fe40000000094 */
[----:B0-----:R-:W-:-:S02]  /*3cf0*/  FFMA R117, R80, R77, R136 ;  /* 0x0000004d50757223 */ /* 0x001fc40000000088 */
[-C--:B------:R-:W-:Y:S02]  /*3d00*/  FFMA R104, R80, R81.reuse, R109 ;  /* 0x0000005150687223 */ /* 0x080fe4000000006d */
[----:B------:R-:W-:Y:S01]  /*3d10*/  FFMA R114, R62, R81, R119 ;  /* 0x000000513e727223 */ /* 0x000fe20000000077 */
[----:B------:R-:W0:Y:S01]  /*3d20*/  LDS R109, [R90.X4+0x39c] ;  /* 0x00039c005a6d7984 */ /* 0x000e220000004800 */
[-C--:B----4-:R-:W-:Y:S02]  /*3d30*/  FFMA R133, R66, R77.reuse, R156 ;  /* 0x0000004d42857223 */ /* 0x090fe4000000009c */
[-C--:B------:R-:W-:Y:S01]  /*3d40*/  FFMA R135, R68, R77.reuse, R158 ;  /* 0x0000004d44877223 */ /* 0x080fe2000000009e */
[----:B------:R-:W1:Y:S01]  /*3d50*/  LDS R119, [R90.X4+0x3b8] ;  /* 0x0003b8005a777984 */ /* 0x000e620000004800 */
[-C--:B-----5:R-:W-:Y:S02]  /*3d60*/  FFMA R141, R70, R77.reuse, R164 ;  /* 0x0000004d468d7223 */ /* 0x0a0fe400000000a4 */
[----:B------:R-:W-:-:S02]  /*3d70*/  FFMA R143, R76, R77, R166 ;  /* 0x0000004d4c8f7223 */ /* 0x000fc400000000a6 */
[-C--:B------:R-:W-:Y:S01]  /*3d80*/  FFMA R101, R60, R73.reuse, R118 ;  /* 0x000000493c657223 */ /* 0x080fe20000000076 */
[----:B------:R-:W2:Y:S01]  /*3d90*/  LDS R77, [R90.X4+0x3f0] ;  /* 0x0003f0005a4d7984 */ /* 0x000ea20000004800 */
[-C--:B------:R-:W-:Y:S02]  /*3da0*/  FFMA R111, R64, R73.reuse, R128 ;  /* 0x00000049406f7223 */ /* 0x080fe40000000080 */
[-C--:B------:R-:W-:Y:S02]  /*3db0*/  FFMA R113, R80, R73.reuse, R132 ;  /* 0x0000004950717223 */ /* 0x080fe40000000084 */
[-C--:B------:R-:W-:Y:S02]  /*3dc0*/  FFMA R123, R62, R73.reuse, R144 ;  /* 0x000000493e7b7223 */ /* 0x080fe40000000090 */
[-C--:B------:R-:W-:Y:S02]  /*3dd0*/  FFMA R129, R66, R73.reuse, R152 ;  /* 0x0000004942817223 */ /* 0x080fe40000000098 */
[----:B------:R-:W-:-:S02]  /*3de0*/  FFMA R131, R68, R73, R58 ;  /* 0x0000004944837223 */ /* 0x000fc4000000003a */
[-C--:B------:R-:W-:Y:S02]  /*3df0*/  FFMA R137, R70, R73.reuse, R56 ;  /* 0x0000004946897223 */ /* 0x080fe40000000038 */
[----:B------:R-:W-:Y:S02]  /*3e00*/  FFMA R139, R76, R73, R72 ;  /* 0x000000494c8b7223 */ /* 0x000fe40000000048 */
[----:B------:R-:W3:Y:S01]  /*3e10*/  LDS R73, [R90.X4+0x3d4] ;  /* 0x0003d4005a497984 */ /* 0x000ee20000004800 */
[-C--:B------:R-:W-:Y:S02]  /*3e20*/  FFMA R102, R60, R81.reuse, R107 ;  /* 0x000000513c667223 */ /* 0x080fe4000000006b */
[-C--:B------:R-:W-:Y:S01]  /*3e30*/  FFMA R153, R124, R81.reuse, R153 ;  /* 0x000000517c997223 */ /* 0x080fe20000000099 */
[----:B------:R-:W4:Y:S01]  /*3e40*/  LDS R107, [R90.X4+0x380] ;  /* 0x000380005a6b7984 */ /* 0x000f220000004800 */
[----:B------:R-:W-:Y:S02]  /*3e50*/  FFMA R151, R64, R81, R151 ;  /* 0x0000005140977223 */ /* 0x000fe40000000097 */
[----:B------:R-:W-:-:S02]  /*3e60*/  FFMA R142, R62, R85, R142 ;  /* 0x000000553e8e7223 */ /* 0x000fc4000000008e */
[-C--:B------:R-:W-:Y:S02]  /*3e70*/  FFMA R132, R66, R81.reuse, R147 ;  /* 0x0000005142847223 */ /* 0x080fe40000000093 */
[-C--:B------:R-:W-:Y:S02]  /*3e80*/  FFMA R159, R68, R81.reuse, R159 ;  /* 0x00000051449f7223 */ /* 0x080fe4000000009f */
[C---:B------:R-:W-:Y:S02]  /*3e90*/  FFMA R134, R70.reuse, R81, R145 ;  /* 0x0000005146867223 */ /* 0x040fe40000000091 */
[-C--:B------:R-:W-:Y:S02]  /*3ea0*/  FFMA R138, R70, R85.reuse, R160 ;  /* 0x00000055468a7223 */ /* 0x080fe400000000a0 */
[-C--:B------:R-:W-:Y:S02]  /*3eb0*/  FFMA R112, R124, R85.reuse, R112 ;  /* 0x000000557c707223 */ /* 0x080fe40000000070 */
[----:B------:R-:W-:-:S02]  /*3ec0*/  FFMA R116, R60, R85, R116 ;  /* 0x000000553c747223 */ /* 0x000fc40000000074 */
[-C--:B------:R-:W-:Y:S02]  /*3ed0*/  FFMA R126, R64, R85.reuse, R126 ;  /* 0x00000055407e7223 */ /* 0x080fe4000000007e */
[-C--:B------:R-:W-:Y:S01]  /*3ee0*/  FFMA R130, R80, R85.reuse, R130 ;  /* 0x0000005550827223 */ /* 0x080fe20000000082 */
[----:B------:R-:W-:Y:S01]  /*3ef0*/  LDS R64, [R90.X4+0x498] ;  /* 0x000498005a407984 */ /* 0x000fe20000004800 */
[-C--:B------:R-:W-:Y:S02]  /*3f00*/  FFMA R150, R66, R85.reuse, R150 ;  /* 0x0000005542967223 */ /* 0x080fe40000000096 */
[----:B------:R-:W-:Y:S01]  /*3f10*/  FFMA R154, R68, R85, R154 ;  /* 0x00000055449a7223 */ /* 0x000fe2000000009a */
[----:B------:R-:W-:Y:S01]  /*3f20*/  LDS R80, [R90.X4+0x4d0] ;  /* 0x0004d0005a507984 */ /* 0x000fe20000004800 */
[C---:B------:R-:W-:Y:S02]  /*3f30*/  FFMA R81, R76.reuse, R81, R161 ;  /* 0x000000514c517223 */ /* 0x040fe400000000a1 */
[----:B------:R-:W-:Y:S01]  /*3f40*/  FFMA R144, R76, R85, R162 ;  /* 0x000000554c907223 */ /* 0x000fe200000000a2 */
[----:B------:R-:W-:Y:S01]  /*3f50*/  LDS R66, [R90.X4+0x4b4] ;  /* 0x0004b4005a427984 */ /* 0x000fe20000004800 */
[----:B------:R-:W-:-:S02]  /*3f60*/  FFMA R56, R65, R74, R57 ;  /* 0x0000004a41387223 */ /* 0x000fc40000000039 */
[C---:B------:R-:W-:Y:S01]  /*3f70*/  FFMA R58, R67.reuse, R74, R59 ;  /* 0x0000004a433a7223 */ /* 0x040fe2000000003b */
[----:B------:R-:W5:Y:S01]  /*3f80*/  LDS R57, [R90.X4+0x40c] ;  /* 0x00040c005a397984 */ /* 0x000f620000004800 */
[----:B------:R-:W-:Y:S02]  /*3f90*/  FFMA R62, R67, R78, R63 ;  /* 0x0000004e433e7223 */ /* 0x000fe4000000003f */
[----:B------:R-:W-:Y:S01]  /*3fa0*/  FFMA R70, R97, R74, R71 ;  /* 0x0000004a61467223 */ /* 0x000fe20000000047 */
[----:B------:R-:W5:Y:S01]  /*3fb0*/  LDS R59, [R90.X4+0x428] ;  /* 0x000428005a3b7984 */ /* 0x000f620000004800 */
[C---:B------:R-:W-:Y:S02]  /*3fc0*/  FFMA R60, R65.reuse, R78, R61 ;  /* 0x0000004e413c7223 */ /* 0x040fe4000000003d */
[C---:B------:R-:W-:Y:S01]  /*3fd0*/  FFMA R157, R65.reuse, R82, R157 ;  /* 0x00000052419d7223 */ /* 0x040fe2000000009d */
[----:B------:R-:W5:Y:S01]  /*3fe0*/  LDS R63, [R90.X4+0x460] ;  /* 0x000460005a3f7984 */ /* 0x000f620000004800 */
[----:B------:R-:W-:-:S02]  /*3ff0*/  FFMA R85, R65, R86, R96 ;  /* 0x0000005641557223 */ /* 0x000fc40000000060 */
[C---:B------:R-:W-:Y:S01]  /*4000*/  FFMA R76, R97.reuse, R78, R93 ;  /* 0x0000004e614c7223 */ /* 0x040fe2000000005d */
[----:B------:R-:W5:Y:S01]  /*4010*/  LDS R61, [R90.X4+0x444] ;  /* 0x000444005a3d7984 */ /* 0x000f620000004800 */
[----:B------:R-:W-:Y:S02]  /*4020*/  FFMA R71, R97, R86, R110 ;  /* 0x0000005661477223 */ /* 0x000fe4000000006e */
[----:B0-----:R-:W-:Y:S01]  /*4030*/  FFMA R93, R109, R82, R102 ;  /* 0x000000526d5d7223 */ /* 0x001fe20000000066 */
[----:B------:R-:W0:Y:S01]  /*4040*/  LDS R65, [R90.X4+0x47c] ;  /* 0x00047c005a417984 */ /* 0x000e220000004800 */
[----:B-1----:R-:W-:Y:S02]  /*4050*/  FFMA R110, R119, R78, R115 ;  /* 0x0000004e776e7223 */ /* 0x002fe40000000073 */
[----:B--2---:R-:W-:Y:S01]  /*4060*/  FFMA R147, R77, R86, R84 ;  /* 0x000000564d937223 */ /* 0x004fe20000000054 */
[----:B------:R-:W-:Y:S01]  /*4070*/  LDS R102, [R90.X4+0x508] ;  /* 0x000508005a667984 */ /* 0x000fe20000004800 */
[----:B---3--:R-:W-:-:S02]  /*4080*/  FFMA R115, R73, R82, R104 ;  /* 0x0000005249737223 */ /* 0x008fc40000000068 */
[----:B------:R-:W-:Y:S01]  /*4090*/  FFMA R68, R95, R74, R69 ;  /* 0x0000004a5f447223 */ /* 0x000fe20000000045 */
[----:B------:R-:W1:Y:S01]  /*40a0*/  LDS R84, [R90.X4+0x4ec] ;  /* 0x0004ec005a547984 */ /* 0x000e620000004800 */
[-C--:B------:R-:W-:Y:S02]  /*40b0*/  FFMA R69, R97, R82.reuse, R98 ;  /* 0x0000005261457223 */ /* 0x080fe40000000062 */
[----:B------:R-:W-:Y:S01]  /*40c0*/  FFMA R140, R67, R82, R94 ;  /* 0x00000052438c7223 */ /* 0x000fe2000000005e */
[----:B------:R-:W2:Y:S01]  /*40d0*/  LDS R104, [R90.X4+0x524] ;  /* 0x000524005a687984 */ /* 0x000ea20000004800 */
[-C--:B------:R-:W-:Y:S02]  /*40e0*/  FFMA R72, R95, R78.reuse, R91 ;  /* 0x0000004e5f487223 */ /* 0x080fe4000000005b */
[----:B----4-:R-:W-:Y:S02]  /*40f0*/  FFMA R98, R107, R78, R103 ;  /* 0x0000004e6b627223 */ /* 0x010fe40000000067 */
[----:B------:R-:W-:-:S02]  /*4100*/  FFMA R67, R67, R86, R100 ;  /* 0x0000005643437223 */ /* 0x000fc40000000064 */
[C---:B------:R-:W-:Y:S02]  /*4110*/  FFMA R155, R95.reuse, R82, R155 ;  /* 0x000000525f9b7223 */ /* 0x040fe4000000009b */
[-C--:B------:R-:W-:Y:S02]  /*4120*/  FFMA R91, R95, R86.reuse, R108 ;  /* 0x000000565f5b7223 */ /* 0x080fe4000000006c */
[----:B------:R-:W-:Y:S02]  /*4130*/  FFMA R103, R107, R86, R112 ;  /* 0x000000566b677223 */ /* 0x000fe40000000070 */
[-C--:B------:R-:W-:Y:S02]  /*4140*/  FFMA R100, R109, R78.reuse, R105 ;  /* 0x0000004e6d647223 */ /* 0x080fe40000000069 */
[----:B------:R-:W-:Y:S02]  /*4150*/  FFMA R112, R73, R78, R117 ;  /* 0x0000004e49707223 */ /* 0x000fe40000000075 */
[----:B------:R-:W-:-:S02]  /*4160*/  FFMA R105, R109, R86, R116 ;  /* 0x000000566d697223 */ /* 0x000fc40000000074 */
[-C--:B------:R-:W-:Y:S02]  /*4170*/  FFMA R145, R119, R86.reuse, R126 ;  /* 0x0000005677917223 */ /* 0x080fe4000000007e */
[----:B------:R-:W-:Y:S02]  /*4180*/  FFMA R117, R73, R86, R130 ;  /* 0x0000005649757223 */ /* 0x000fe40000000082 */
[----:B-----5:R-:W-:Y:S02]  /*4190*/  FFMA R122, R57, R78, R127 ;  /* 0x0000004e397a7223 */ /* 0x020fe4000000007f */
[-C--:B------:R-:W-:Y:S02]  /*41a0*/  FFMA R160, R59, R82.reuse, R132 ;  /* 0x000000523ba07223 */ /* 0x080fe40000000084 */
[C---:B------:R-:W-:Y:S02]  /*41b0*/  FFMA R164, R63.reuse, R82, R134 ;  /* 0x000000523fa47223 */ /* 0x040fe40000000086 */
[----:B------:R-:W-:-:S02]  /*41c0*/  FFMA R166, R63, R86, R138 ;  /* 0x000000563fa67223 */ /* 0x000fc4000000008a */
[C---:B------:R-:W-:Y:S02]  /*41d0*/  FFMA R94, R107.reuse, R74, R99 ;  /* 0x0000004a6b5e7223 */ /* 0x040fe40000000063 */
[----:B------:R-:W-:Y:S02]  /*41e0*/  FFMA R153, R107, R82, R153 ;  /* 0x000000526b997223 */ /* 0x000fe40000000099 */
[-C--:B------:R-:W-:Y:S02]  /*41f0*/  FFMA R96, R109, R74.reuse, R101 ;  /* 0x0000004a6d607223 */ /* 0x080fe40000000065 */
[C---:B------:R-:W-:Y:S02]  /*4200*/  FFMA R106, R119.reuse, R74, R111 ;  /* 0x0000004a776a7223 */ /* 0x040fe4000000006f */
[----:B------:R-:W-:Y:S02]  /*4210*/  FFMA R151, R119, R82, R151 ;  /* 0x0000005277977223 */ /* 0x000fe40000000097 */
[----:B------:R-:W-:-:S02]  /*4220*/  FFMA R108, R73, R74, R113 ;  /* 0x0000004a496c7223 */ /* 0x000fc40000000071 */
[C---:B------:R-:W-:Y:S02]  /*4230*/  FFMA R116, R77.reuse, R74, R121 ;  /* 0x0000004a4d747223 */ /* 0x040fe40000000079 */
[C---:B------:R-:W-:Y:S02]  /*4240*/  FFMA R120, R77.reuse, R78, R125 ;  /* 0x0000004e4d787223 */ /* 0x040fe4000000007d */
[----:B------:R-:W-:Y:S02]  /*4250*/  FFMA R149, R77, R82, R149 ;  /* 0x000000524d957223 */ /* 0x000fe40000000095 */
[C---:B------:R-:W-:Y:S02]  /*4260*/  FFMA R118, R57.reuse, R74, R123 ;  /* 0x0000004a39767223 */ /* 0x040fe4000000007b */
[C---:B------:R-:W-:Y:S02]  /*4270*/  FFMA R127, R57.reuse, R82, R114 ;  /* 0x00000052397f7223 */ /* 0x040fe40000000072 */
[----:B------:R-:W-:Y:S01]  /*4280*/  FFMA R156, R57, R86, R142 ;  /* 0x00000056399c7223 */ /* 0x000fe2000000008e */
[----:B------:R-:W3:Y:S01]  /*4290*/  LDS R114, [R90.X4+0x540] ;  /* 0x000540005a727984 */ /* 0x000ee20000004800 */
[----:B------:R-:W-:-:S02]  /*42a0*/  FFMA R124, R59, R74, R129 ;  /* 0x0000004a3b7c7223 */ /* 0x000fc40000000081 */
[C---:B------:R-:W-:Y:S02]  /*42b0*/  FFMA R128, R59.reuse, R78, R133 ;  /* 0x0000004e3b807223 */ /* 0x040fe40000000085 */
[----:B------:R-:W-:Y:S02]  /*42c0*/  FFMA R162, R59, R86, R150 ;  /* 0x000000563ba27223 */ /* 0x000fe40000000096 */
[C---:B------:R-:W-:Y:S02]  /*42d0*/  FFMA R126, R61.reuse, R74, R131 ;  /* 0x0000004a3d7e7223 */ /* 0x040fe40000000083 */
[C---:B------:R-:W-:Y:S02]  /*42e0*/  FFMA R130, R61.reuse, R78, R135 ;  /* 0x0000004e3d827223 */ /* 0x040fe40000000087 */
[C---:B------:R-:W-:Y:S02]  /*42f0*/  FFMA R161, R61.reuse, R82, R159 ;  /* 0x000000523da17223 */ /* 0x040fe4000000009f */
[----:B------:R-:W-:-:S02]  /*4300*/  FFMA R163, R61, R86, R154 ;  /* 0x000000563da37223 */ /* 0x000fc4000000009a */
[C---:B------:R-:W-:Y:S02]  /*4310*/  FFMA R132, R63.reuse, R74, R137 ;  /* 0x0000004a3f847223 */ /* 0x040fe40000000089 */
[----:B------:R-:W-:Y:S02]  /*4320*/  FFMA R136, R63, R78, R141 ;  /* 0x0000004e3f887223 */ /* 0x000fe4000000008d */
[C---:B0-----:R-:W-:Y:S02]  /*4330*/  FFMA R134, R65.reuse, R74, R139 ;  /* 0x0000004a41867223 */ /* 0x041fe4000000008b */
[C---:B------:R-:W-:Y:S01]  /*4340*/  FFMA R138, R65.reuse, R78, R143 ;  /* 0x0000004e418a7223 */ /* 0x040fe2000000008f */
[----:B------:R-:W0:Y:S01]  /*4350*/  LDS R74, [R90.X4+0x55c] ;  /* 0x00055c005a4a7984 */ /* 0x000e220000004800 */
[C---:B------:R-:W-:Y:S02]  /*4360*/  FFMA R165, R65.reuse, R82, R81 ;  /* 0x0000005241a57223 */ /* 0x040fe40000000051 */
[----:B------:R-:W-:Y:S01]  /*4370*/  FFMA R167, R65, R86, R144 ;  /* 0x0000005641a77223 */ /* 0x000fe20000000090 */
[----:B------:R-:W4:Y:S01]  /*4380*/  LDS R78, [R90.X4+0x578] ;  /* 0x000578005a4e7984 */ /* 0x000f220000004800 */
[----:B------:R-:W-:-:S02]  /*4390*/  FFMA R86, R64, R87, R85 ;  /* 0x0000005740567223 */ /* 0x000fc40000000055 */
[C---:B------:R-:W-:Y:S01]  /*43a0*/  FFMA R95, R80.reuse, R75, R68 ;  /* 0x0000004b505f7223 */ /* 0x040fe20000000044 */
[----:B------:R-:W5:Y:S01]  /*43b0*/  LDS R82, [R90.X4+0x594] ;  /* 0x000594005a527984 */ /* 0x000f620000004800 */
[C---:B------:R-:W-:Y:S02]  /*43c0*/  FFMA R99, R80.reuse, R79, R72 ;  /* 0x0000004f50637223 */ /* 0x040fe40000000048 */
[C---:B------:R-:W-:Y:S01]  /*43d0*/  FFMA R155, R80.reuse, R83, R155 ;  /* 0x00000053509b7223 */ /* 0x040fe2000000009b */
[----:B------:R-:W4:Y:S01]  /*43e0*/  LDS R72, [R90.X4+0x5b0] ;  /* 0x0005b0005a487984 */ /* 0x000f220000004800 */
[----:B------:R-:W-:Y:S02]  /*43f0*/  FFMA R146, R80, R87, R91 ;  /* 0x0000005750927223 */ /* 0x000fe4000000005b */
[C---:B-1----:R-:W-:Y:S01]  /*4400*/  FFMA R97, R84.reuse, R75, R70 ;  /* 0x0000004b54617223 */ /* 0x042fe20000000046 */
[----:B------:R-:W-:Y:S01]  /*4410*/  LDS R80, [R90.X4+0x5e8] ;  /* 0x0005e8005a507984 */ /* 0x000fe20000004800 */
[----:B------:R-:W-:-:S02]  /*4420*/  FFMA R101, R84, R79, R76 ;  /* 0x0000004f54657223 */ /* 0x000fc4000000004c */
[C---:B------:R-:W-:Y:S01]  /*4430*/  FFMA R144, R84.reuse, R83, R69 ;  /* 0x0000005354907223 */ /* 0x040fe20000000045 */
[----:B------:R-:W1:Y:S01]  /*4440*/  LDS R76, [R90.X4+0x5cc] ;  /* 0x0005cc005a4c7984 */ /* 0x000e620000004800 */
[----:B------:R-:W-:Y:S02]  /*4450*/  FFMA R148, R84, R87, R71 ;  /* 0x0000005754947223 */ /* 0x000fe40000000047 */
[----:B------:R-:W-:Y:S01]  /*4460*/  FFMA R111, R102, R79, R98 ;  /* 0x0000004f666f7223 */ /* 0x000fe20000000062 */
[----:B------:R-:W1:Y:S01]  /*4470*/  LDS R84, [R90.X4+0x604] ;  /* 0x000604005a547984 */ /* 0x000e620000004800 */
[C---:B------:R-:W-:Y:S02]  /*4480*/  FFMA R73, R64.reuse, R75, R56 ;  /* 0x0000004b40497223 */ /* 0x040fe40000000038 */
[----:B------:R-:W-:Y:S01]  /*4490*/  FFMA R81, R64, R79, R60 ;  /* 0x0000004f40517223 */ /* 0x000fe2000000003c */
[----:B------:R-:W-:Y:S01]  /*44a0*/  LDS R91, [R90.X4+0x620] ;  /* 0x000620005a5b7984 */ /* 0x000fe20000004800 */
[----:B------:R-:W-:-:S02]  /*44b0*/  FFMA R77, R66, R75, R58 ;  /* 0x0000004b424d7223 */ /* 0x000fc4000000003a */
[----:B------:R-:W-:Y:S01]  /*44c0*/  FFMA R85, R66, R79, R62 ;  /* 0x0000004f42557223 */ /* 0x000fe2000000003e */
[----:B------:R-:W1:Y:S01]  /*44d0*/  LDS.128 R56, [R92.X4+0x6210] ;  /* 0x006210005c387984 */ /* 0x000e620000004c00 */
[-C--:B--2---:R-:W-:Y:S02]  /*44e0*/  FFMA R98, R104, R83.reuse, R93 ;  /* 0x0000005368627223 */ /* 0x084fe4000000005d */
[-C--:B------:R-:W-:Y:S01]  /*44f0*/  FFMA R157, R64, R83.reuse, R157 ;  /* 0x00000053409d7223 */ /* 0x080fe2000000009d */
[----:B------:R-:W2:Y:S01]  /*4500*/  LDS.128 R60, [R92.X4+0x6310] ;  /* 0x006310005c3c7984 */ /* 0x000ea20000004c00 */
[C---:B------:R-:W-:Y:S02]  /*4510*/  FFMA R140, R66.reuse, R83, R140 ;  /* 0x00000053428c7223 */ /* 0x040fe4000000008c */
[----:B------:R-:W-:Y:S01]  /*4520*/  FFMA R142, R66, R87, R67 ;  /* 0x00000057428e7223 */ /* 0x000fe20000000043 */
[----:B------:R-:W1:Y:S01]  /*4530*/  LDS R93, [R90.X4+0x63c] ;  /* 0x00063c005a5d7984 */ /* 0x000e620000004800 */
[----:B------:R-:W-:-:S02]  /*4540*/  FFMA R113, R104, R79, R100 ;  /* 0x0000004f68717223 */ /* 0x000fc40000000064 */
[----:B------:R-:W-:Y:S01]  /*4550*/  FFMA R100, R104, R87, R105 ;  /* 0x0000005768647223 */ /* 0x000fe20000000069 */
[----:B------:R-:W1:Y:S01]  /*4560*/  LDS.128 R64, [R92.X4+0x6410] ;  /* 0x006410005c407984 */ /* 0x000e620000004c00 */
[C---:B---3--:R-:W-:Y:S02]  /*4570*/  FFMA R123, R114.reuse, R79, R110 ;  /* 0x0000004f727b7223 */ /* 0x048fe4000000006e */
[----:B------:R-:W-:Y:S01]  /*4580*/  FFMA R152, R114, R87, R145 ;  /* 0x0000005772987223 */ /* 0x000fe20000000091 */
[----:B------:R-:W3:Y:S01]  /*4590*/  LDS.128 R68, [R92.X4+0x6510] ;  /* 0x006510005c447984 */ /* 0x000ee20000004c00 */
[C---:B0-----:R-:W-:Y:S02]  /*45a0*/  FFMA R125, R74.reuse, R79, R112 ;  /* 0x0000004f4a7d7223 */ /* 0x041fe40000000070 */
[-C--:B------:R-:W-:Y:S01]  /*45b0*/  FFMA R154, R74, R87.reuse, R117 ;  /* 0x000000574a9a7223 */ /* 0x080fe20000000075 */
[----:B------:R-:W0:Y:S01]  /*45c0*/  LDS R105, [R90.X4+0x674] ;  /* 0x000674005a697984 */ /* 0x000e220000004800 */
[----:B----4-:R-:W-:-:S02]  /*45d0*/  FFMA R159, R78, R87, R147 ;  /* 0x000000574e9f7223 */ /* 0x010fc40000000093 */
[----:B-----5:R-:W-:Y:S01]  /*45e0*/  FFMA R135, R82, R79, R122 ;  /* 0x0000004f52877223 */ /* 0x020fe2000000007a */
[----:B------:R-:W4:Y:S01]  /*45f0*/  LDS R117, [R90.X4+0x6ac] ;  /* 0x0006ac005a757984 */ /* 0x000f220000004800 */
[C---:B------:R-:W-:Y:S02]  /*4600*/  FFMA R107, R102.reuse, R75, R94 ;  /* 0x0000004b666b7223 */ /* 0x040fe4000000005e */
[----:B------:R-:W-:Y:S02]  /*4610*/  FFMA R150, R102, R87, R103 ;  /* 0x0000005766967223 */ /* 0x000fe40000000067 */
[-C--:B------:R-:W-:Y:S01]  /*4620*/  FFMA R109, R104, R75.reuse, R96 ;  /* 0x0000004b686d7223 */ /* 0x080fe20000000060 */
[----:B------:R-:W5:Y:S01]  /*4630*/  LDS R103, [R90.X4+0x658] ;  /* 0x000658005a677984 */ /* 0x000f620000004800 */
[C---:B------:R-:W-:Y:S02]  /*4640*/  FFMA R119, R114.reuse, R75, R106 ;  /* 0x0000004b72777223 */ /* 0x040fe4000000006a */
[----:B------:R-:W-:-:S02]  /*4650*/  FFMA R110, R114, R83, R151 ;  /* 0x00000053726e7223 */ /* 0x000fc40000000097 */
[C---:B------:R-:W-:Y:S02]  /*4660*/  FFMA R121, R74.reuse, R75, R108 ;  /* 0x0000004b4a797223 */ /* 0x040fe4000000006c */
[----:B------:R-:W-:Y:S02]  /*4670*/  FFMA R112, R74, R83, R115 ;  /* 0x000000534a707223 */ /* 0x000fe40000000073 */
[C---:B------:R-:W-:Y:S01]  /*4680*/  FFMA R129, R78.reuse, R75, R116 ;  /* 0x0000004b4e817223 */ /* 0x040fe20000000074 */
[----:B------:R-:W-:Y:S01]  /*4690*/  LDS R115, [R90.X4+0x690] ;  /* 0x000690005a737984 */ /* 0x000fe20000004800 */
[C---:B------:R-:W-:Y:S02]  /*46a0*/  FFMA R133, R78.reuse, R79, R120 ;  /* 0x0000004f4e857223 */ /* 0x040fe40000000078 */
[----:B------:R-:W-:Y:S02]  /*46b0*/  FFMA R158, R78, R83, R149 ;  /* 0x000000534e9e7223 */ /* 0x000fe40000000095 */
[----:B------:R-:W-:-:S02]  /*46c0*/  FFMA R131, R82, R75, R118 ;  /* 0x0000004b52837223 */ /* 0x000fc40000000076 */
[----:B------:R-:W-:Y:S02]  /*46d0*/  FFMA R122, R82, R83, R127 ;  /* 0x00000053527a7223 */ /* 0x000fe4000000007f */
[C---:B------:R-:W-:Y:S01]  /*46e0*/  FFMA R137, R72.reuse, R75, R124 ;  /* 0x0000004b48897223 */ /* 0x040fe2000000007c */
[----:B------:R-:W0:Y:S01]  /*46f0*/  LDS R127, [R90.X4+0x6c8] ;  /* 0x0006c8005a7f7984 */ /* 0x000e220000004800 */
[C---:B------:R-:W-:Y:S02]  /*4700*/  FFMA R141, R72.reuse, R79, R128 ;  /* 0x0000004f488d7223 */ /* 0x040fe40000000080 */
[C---:B------:R-:W-:Y:S02]  /*4710*/  FFMA R160, R72.reuse, R83, R160 ;  /* 0x0000005348a07223 */ /* 0x040fe400000000a0 */
[----:B------:R-:W-:Y:S02]  /*4720*/  FFMA R162, R72, R87, R162 ;  /* 0x0000005748a27223 */ /* 0x000fe400000000a2 */
[----:B-1----:R-:W-:-:S02]  /*4730*/  FFMA R139, R76, R75, R126 ;  /* 0x0000004b4c8b7223 */ /* 0x002fc4000000007e */
[C---:B------:R-:W-:Y:S02]  /*4740*/  FFMA R143, R76.reuse, R79, R130 ;  /* 0x0000004f4c8f7223 */ /* 0x040fe40000000082 */
[C---:B------:R-:W-:Y:S02]  /*4750*/  FFMA R161, R76.reuse, R83, R161 ;  /* 0x000000534ca17223 */ /* 0x040fe400000000a1 */
[----:B------:R-:W-:Y:S02]  /*4760*/  FFMA R163, R76, R87, R163 ;  /* 0x000000574ca37223 */ /* 0x000fe400000000a3 */
[-C--:B------:R-:W-:Y:S02]  /*4770*/  FFMA R145, R80, R75.reuse, R132 ;  /* 0x0000004b50917223 */ /* 0x080fe40000000084 */
[----:B------:R-:W-:Y:S02]  /*4780*/  FFMA R147, R84, R75, R134 ;  /* 0x0000004b54937223 */ /* 0x000fe40000000086 */
[----:B------:R-:W-:Y:S01]  /*4790*/  FFMA R153, R102, R83, R153 ;  /* 0x0000005366997223 */ /* 0x000fe20000000099 */
[----:B------:R-:W1:Y:S01]  /*47a0*/  LDS R75, [R90.X4+0x6e4] ;  /* 0x0006e4005a4b7984 */ /* 0x000e620000004800 */
[----:B------:R-:W-:-:S02]  /*47b0*/  FFMA R149, R80, R79, R136 ;  /* 0x0000004f50957223 */ /* 0x000fc40000000088 */
[----:B------:R-:W-:Y:S02]  /*47c0*/  FFMA R164, R80, R83, R164 ;  /* 0x0000005350a47223 */ /* 0x000fe400000000a4 */
[C---:B------:R-:W-:Y:S02]  /*47d0*/  FFMA R151, R84.reuse, R79, R138 ;  /* 0x0000004f54977223 */ /* 0x040fe4000000008a */
[----:B------:R-:W-:Y:S01]  /*47e0*/  FFMA R165, R84, R83, R165 ;  /* 0x0000005354a57223 */ /* 0x000fe200000000a5 */
[----:B------:R-:W1:Y:S01]  /*47f0*/  LDS R79, [R90.X4+0x700] ;  /* 0x000700005a4f7984 */ /* 0x000e620000004800 */
[C---:B------:R-:W-:Y:S02]  /*4800*/  FFMA R72, R56.reuse, R91, R73 ;  /* 0x0000005b38487223 */ /* 0x040fe40000000049 */
[----:B--2---:R-:W-:Y:S01]  /*4810*/  FFMA R76, R91, R60, R81 ;  /* 0x0000003c5b4c7223 */ /* 0x004fe20000000051 */
[----:B------:R-:W2:Y:S01]  /*4820*/  LDS R73, [R90.X4+0x71c] ;  /* 0x00071c005a497984 */ /* 0x000ea20000004800 */
[----:B------:R-:W-:-:S02]  /*4830*/  FFMA R74, R56, R93, R77 ;  /* 0x0000005d384a7223 */ /* 0x000fc4000000004d */
[----:B------:R-:W-:Y:S01]  /*4840*/  FFMA R78, R93, R60, R85 ;  /* 0x0000003c5d4e7223 */ /* 0x000fe20000000055 */
[----:B------:R-:W2:Y:S01]  /*4850*/  LDS R77, [R90.X4+0x738] ;  /* 0x000738005a4d7984 */ /* 0x000ea20000004800 */
[-C--:B------:R-:W-:Y:S02]  /*4860*/  FFMA R156, R82, R87.reuse, R156 ;  /* 0x00000057529c7223 */ /* 0x080fe4000000009c */
[-C--:B------:R-:W-:Y:S01]  /*4870*/  FFMA R166, R80, R87.reuse, R166 ;  /* 0x0000005750a67223 */ /* 0x080fe200000000a6 */
[----:B------:R-:W2:Y:S01]  /*4880*/  LDS R81, [R90.X4+0x754] ;  /* 0x000754005a517984 */ /* 0x000ea20000004800 */
[C---:B------:R-:W-:Y:S02]  /*4890*/  FFMA R157, R91.reuse, R64, R157 ;  /* 0x000000405b9d7223 */ /* 0x040fe4000000009d */
[----:B------:R-:W-:Y:S01]  /*48a0*/  FFMA R167, R84, R87, R167 ;  /* 0x0000005754a77223 */ /* 0x000fe200000000a7 */
[----:B------:R-:W2:Y:S01]  /*48b0*/  LDS R83, [R90.X4+0x770] ;  /* 0x000770005a537984 */ /* 0x000ea20000004800 */
[----:B---3--:R-:W-:-:S02]  /*48c0*/  FFMA R91, R91, R68, R86 ;  /* 0x000000445b5b7223 */ /* 0x008fc40000000056 */
[C---:B------:R-:W-:Y:S01]  /*48d0*/  FFMA R87, R93.reuse, R64, R140 ;  /* 0x000000405d577223 */ /* 0x040fe2000000008c */
[----:B------:R-:W3:Y:S01]  /*48e0*/  LDS R85, [R90.X4+0x78c] ;  /* 0x00078c005a557984 */ /* 0x000ee20000004800 */
[C---:B0-----:R-:W-:Y:S02]  /*48f0*/  FFMA R86, R56.reuse, R105, R97 ;  /* 0x0000006938567223 */ /* 0x041fe40000000061 */
[C---:B----4-:R-:W-:Y:S01]  /*4900*/  FFMA R104, R56.reuse, R117, R109 ;  /* 0x0000007538687223 */ /* 0x050fe2000000006d */
[----:B------:R-:W0:Y:S01]  /*4910*/  LDS R80, [R90.X4+0x7a8] ;  /* 0x0007a8005a507984 */ /* 0x000e220000004800 */
[----:B------:R-:W-:Y:S02]  /*4920*/  FFMA R93, R93, R68, R142 ;  /* 0x000000445d5d7223 */ /* 0x000fe4000000008e */
[-C--:B-----5:R-:W-:Y:S01]  /*4930*/  FFMA R84, R56, R103.reuse, R95 ;  /* 0x0000006738547223 */ /* 0x0a0fe2000000005f */
[----:B------:R-:W4:Y:S01]  /*4940*/  LDS R82, [R90.X4+0x7c4] ;  /* 0x0007c4005a527984 */ /* 0x000f220000004800 */
[----:B------:R-:W-:-:S02]  /*4950*/  FFMA R94, R60, R103, R99 ;  /* 0x000000673c5e7223 */ /* 0x000fc40000000063 */
[-C--:B------:R-:W-:Y:S02]  /*4960*/  FFMA R155, R103, R64.reuse, R155 ;  /* 0x00000040679b7223 */ /* 0x080fe4000000009b */
[----:B------:R-:W-:Y:S02]  /*4970*/  FFMA R108, R60, R117, R113 ;  /* 0x000000753c6c7223 */ /* 0x000fe40000000071 */
[-C--:B------:R-:W-:Y:S02]  /*4980*/  FFMA R97, R117, R64.reuse, R98 ;  /* 0x0000004075617223 */ /* 0x080fe40000000062 */
[----:B------:R-:W-:Y:S01]  /*4990*/  FFMA R114, R56, R127, R119 ;  /* 0x0000007f38727223 */ /* 0x000fe20000000077 */
[----:B------:R-:W5:Y:S01]  /*49a0*/  LDS R98, [R90.X4+0x7e0] ;  /* 0x0007e0005a627984 */ /* 0x000f620000004800 */
[----:B-1----:R-:W-:Y:S02]  /*49b0*/  FFMA R109, R75, R64, R112 ;  /* 0x000000404b6d7223 */ /* 0x002fe40000000070 */
[----:B------:R-:W-:Y:S01]  /*49c0*/  FFMA R103, R103, R68, R146 ;  /* 0x0000004467677223 */ /* 0x000fe20000000092 */
[----:B------:R-:W1:Y:S01]  /*49d0*/  LDS R112, [R90.X4+0x834] ;  /* 0x000834005a707984 */ /* 0x000e620000004800 */
[----:B------:R-:W-:-:S02]  /*49e0*/  FFMA R95, R105, R64, R144 ;  /* 0x00000040695f7223 */ /* 0x000fc40000000090 */
[C---:B------:R-:W-:Y:S02]  /*49f0*/  FFMA R102, R56.reuse, R115, R107 ;  /* 0x0000007338667223 */ /* 0x040fe4000000006b */
[-C--:B------:R-:W-:Y:S02]  /*4a00*/  FFMA R117, R117, R68.reuse, R100 ;  /* 0x0000004475757223 */ /* 0x080fe40000000064 */
[-C--:B------:R-:W-:Y:S01]  /*4a10*/  FFMA R116, R56, R75.reuse, R121 ;  /* 0x0000004b38747223 */ /* 0x080fe20000000079 */
[----:B------:R-:W0:Y:S01]  /*4a20*/  LDS R100, [R90.X4+0x7fc] ;  /* 0x0007fc005a647984 */ /* 0x000e220000004800 */
[----:B------:R-:W-:Y:S02]  /*4a30*/  FFMA R120, R60, R75, R125 ;  /* 0x0000004b3c787223 */ /* 0x000fe4000000007d */
[----:B------:R-:W-:Y:S02]  /*4a40*/  FFMA R154, R75, R68, R154 ;  /* 0x000000444b9a7223 */ /* 0x000fe4000000009a */
[----:B------:R-:W-:-:S02]  /*4a50*/  FFMA R124, R56, R79, R129 ;  /* 0x0000004f387c7223 */ /* 0x000fc40000000081 */
[-C--:B--2---:R-:W-:Y:S02]  /*4a60*/  FFMA R126, R56, R73.reuse, R131 ;  /* 0x00000049387e7223 */ /* 0x084fe40000000083 */
[----:B------:R-:W-:Y:S02]  /*4a70*/  FFMA R130, R60, R73, R135 ;  /* 0x000000493c827223 */ /* 0x000fe40000000087 */
[C---:B------:R-:W-:Y:S02]  /*4a80*/  FFMA R119, R73.reuse, R64, R122 ;  /* 0x0000004049777223 */ /* 0x040fe4000000007a */
[----:B------:R-:W-:Y:S01]  /*4a90*/  FFMA R156, R73, R68, R156 ;  /* 0x00000044499c7223 */ /* 0x000fe2000000009c */
[----:B------:R-:W-:Y:S01]  /*4aa0*/  LDS R122, [R90.X4+0x850] ;  /* 0x000850005a7a7984 */ /* 0x000fe20000004800 */
[-C--:B------:R-:W-:Y:S02]  /*4ab0*/  FFMA R132, R56, R77.reuse, R137 ;  /* 0x0000004d38847223 */ /* 0x080fe40000000089 */
[----:B------:R-:W-:-:S02]  /*4ac0*/  FFMA R136, R60, R77, R141 ;  /* 0x0000004d3c887223 */ /* 0x000fc4000000008d */
[C---:B------:R-:W-:Y:S02]  /*4ad0*/  FFMA R160, R77.reuse, R64, R160 ;  /* 0x000000404da07223 */ /* 0x040fe400000000a0 */
[-C--:B------:R-:W-:Y:S02]  /*4ae0*/  FFMA R162, R77, R68.reuse, R162 ;  /* 0x000000444da27223 */ /* 0x080fe400000000a2 */
[C---:B------:R-:W-:Y:S02]  /*4af0*/  FFMA R134, R56.reuse, R81, R139 ;  /* 0x0000005138867223 */ /* 0x040fe4000000008b */
[C---:B------:R-:W-:Y:S02]  /*4b00*/  FFMA R140, R56.reuse, R83, R145 ;  /* 0x00000053388c7223 */ /* 0x040fe40000000091 */
[----:B---3--:R-:W-:Y:S02]  /*4b10*/  FFMA R142, R56, R85, R147 ;  /* 0x00000055388e7223 */ /* 0x008fe40000000093 */
[----:B------:R-:W-:Y:S01]  /*4b20*/  FFMA R96, R60, R105, R101 ;  /* 0x000000693c607223 */ /* 0x000fe20000000065 */
[----:B------:R-:W2:Y:S01]  /*4b30*/  LDS R56, [R90.X4+0x86c] ;  /* 0x00086c005a387984 */ /* 0x000ea20000004800 */
        /* <DEDUP_REMOVED lines=13> */
[----:B------:R-:W-:Y:S02]  /*4c10*/  FFMA R163, R81, R68, R163 ;  /* 0x0000004451a37223 */ /* 0x000fe400000000a3 */
[----:B------:R-:W-:Y:S01]  /*4c20*/  FFMA R144, R60, R83, R149 ;  /* 0x000000533c907223 */ /* 0x000fe20000000095 */
[----:B------:R-:W-:Y:S01]  /*4c30*/  LDS R81, [R90.X4+0x930] ;  /* 0x000930005a517984 */ /* 0x000fe20000004800 */
[----:B------:R-:W-:-:S02]  /*4c40*/  FFMA R164, R83, R64, R164 ;  /* 0x0000004053a47223 */ /* 0x000fc400000000a4 */
[----:B------:R-:W-:Y:S02]  /*4c50*/  FFMA R166, R83, R68, R166 ;  /* 0x0000004453a67223 */ /* 0x000fe400000000a6 */
[----:B------:R-:W-:Y:S01]  /*4c60*/  FFMA R146, R60, R85, R151 ;  /* 0x000000553c927223 */ /* 0x000fe20000000097 */
[----:B------:R-:W-:Y:S01]  /*4c70*/  LDS R83, [R90.X4+0x94c] ;  /* 0x00094c005a537984 */ /* 0x000fe20000004800 */
[C---:B------:R-:W-:Y:S02]  /*4c80*/  FFMA R165, R85.reuse, R64, R165 ;  /* 0x0000004055a57223 */ /* 0x040fe400000000a5 */
[----:B------:R-:W-:Y:S01]  /*4c90*/  FFMA R167, R85, R68, R167 ;  /* 0x0000004455a77223 */ /* 0x000fe200000000a7 */
[----:B------:R-:W3:Y:S01]  /*4ca0*/  LDS R60, [R90.X4+0x888] ;  /* 0x000888005a3c7984 */ /* 0x000ee20000004800 */
[C---:B0-----:R-:W-:Y:S02]  /*4cb0*/  FFMA R73, R80.reuse, R57, R72 ;  /* 0x0000003950497223 */ /* 0x041fe40000000048 */
[----:B------:R-:W-:Y:S01]  /*4cc0*/  FFMA R77, R80, R61, R76 ;  /* 0x0000003d504d7223 */ /* 0x000fe2000000004c */
[----:B------:R-:W0:Y:S01]  /*4cd0*/  LDS R64, [R90.X4+0x8a4] ;  /* 0x0008a4005a407984 */ /* 0x000e220000004800 */
[----:B----4-:R-:W-:-:S02]  /*4ce0*/  FFMA R75, R82, R57, R74 ;  /* 0x00000039524b7223 */ /* 0x010fc4000000004a */
[C---:B------:R-:W-:Y:S01]  /*4cf0*/  FFMA R79, R82.reuse, R61, R78 ;  /* 0x0000003d524f7223 */ /* 0x040fe2000000004e */
[----:B------:R-:W4:Y:S01]  /*4d00*/  LDS R68, [R90.X4+0x8c0] ;  /* 0x0008c0005a447984 */ /* 0x000f220000004800 */
[----:B------:R-:W-:Y:S02]  /*4d10*/  FFMA R78, R82, R65, R87 ;  /* 0x00000041524e7223 */ /* 0x000fe40000000057 */
[-C--:B-----5:R-:W-:Y:S01]  /*4d20*/  FFMA R85, R98, R57.reuse, R84 ;  /* 0x0000003962557223 */ /* 0x0a0fe20000000054 */
[----:B------:R-:W5:Y:S01]  /*4d30*/  LDS R72, [R90.X4+0x8dc] ;  /* 0x0008dc005a487984 */ /* 0x000f620000004800 */
[-C--:B-1----:R-:W-:Y:S02]  /*4d40*/  FFMA R101, R112, R57.reuse, R104 ;  /* 0x0000003970657223 */ /* 0x082fe40000000068 */
[C---:B------:R-:W-:Y:S01]  /*4d50*/  FFMA R87, R100.reuse, R57, R86 ;  /* 0x0000003964577223 */ /* 0x040fe20000000056 */
[----:B------:R-:W1:Y:S01]  /*4d60*/  LDS R74, [R90.X4+0x8f8] ;  /* 0x0008f8005a4a7984 */ /* 0x000e620000004800 */
[----:B------:R-:W-:-:S02]  /*4d70*/  FFMA R84, R100, R65, R95 ;  /* 0x0000004164547223 */ /* 0x000fc4000000005f */
[----:B--2---:R-:W-:Y:S01]  /*4d80*/  FFMA R104, R56, R65, R109 ;  /* 0x0000004138687223 */ /* 0x004fe2000000006d */
[----:B------:R-:W2:Y:S01]  /*4d90*/  LDS R76, [R90.X4+0x914] ;  /* 0x000914005a4c7984 */ /* 0x000ea20000004800 */
[----:B---3--:R-:W-:Y:S02]  /*4da0*/  FFMA R99, R110, R57, R102 ;  /* 0x000000396e637223 */ /* 0x008fe40000000066 */
[----:B------:R-:W-:Y:S01]  /*4db0*/  FFMA R86, R112, R65, R97 ;  /* 0x0000004170567223 */ /* 0x000fe20000000061 */
[----:B------:R-:W3:Y:S01]  /*4dc0*/  LDS R95, [R90.X4+0x968] ;  /* 0x000968005a5f7984 */ /* 0x000ee20000004800 */
[-C--:B------:R-:W-:Y:S02]  /*4dd0*/  FFMA R111, R122, R57.reuse, R114 ;  /* 0x000000397a6f7223 */ /* 0x080fe40000000072 */
[----:B------:R-:W-:Y:S01]  /*4de0*/  FFMA R113, R56, R57, R116 ;  /* 0x0000003938717223 */ /* 0x000fe20000000074 */
[----:B------:R-:W3:Y:S01]  /*4df0*/  LDS R109, [R90.X4+0x9bc] ;  /* 0x0009bc005a6d7984 */ /* 0x000ee20000004800 */
[----:B------:R-:W-:-:S02]  /*4e00*/  FFMA R157, R80, R65, R157 ;  /* 0x00000041509d7223 */ /* 0x000fc4000000009d */
[----:B------:R-:W-:Y:S01]  /*4e10*/  FFMA R80, R80, R69, R91 ;  /* 0x0000004550507223 */ /* 0x000fe2000000005b */
[----:B------:R-:W3:Y:S01]  /*4e20*/  LDS R97, [R90.X4+0x984] ;  /* 0x000984005a617984 */ /* 0x000ee20000004800 */
[-C--:B------:R-:W-:Y:S02]  /*4e30*/  FFMA R105, R112, R61.reuse, R108 ;  /* 0x0000003d70697223 */ /* 0x080fe4000000006c */
[C---:B------:R-:W-:Y:S02]  /*4e40*/  FFMA R91, R98.reuse, R61, R94 ;  /* 0x0000003d625b7223 */ /* 0x040fe4000000005e */
[----:B------:R-:W-:Y:S02]  /*4e50*/  FFMA R155, R98, R65, R155 ;  /* 0x00000041629b7223 */ /* 0x000fe4000000009b */
[----:B------:R-:W-:Y:S02]  /*4e60*/  FFMA R112, R112, R69, R117 ;  /* 0x0000004570707223 */ /* 0x000fe40000000075 */
[----:B------:R-:W-:-:S02]  /*4e70*/  FFMA R121, R60, R57, R124 ;  /* 0x000000393c797223 */ /* 0x000fc4000000007c */
[----:B------:R-:W-:Y:S02]  /*4e80*/  FFMA R102, R122, R65, R107 ;  /* 0x000000417a667223 */ /* 0x000fe4000000006b */
[----:B0-----:R-:W-:Y:S01]  /*4e90*/  FFMA R123, R64, R57, R126 ;  /* 0x00000039407b7223 */ /* 0x001fe2000000007e */
[----:B------:R-:W-:Y:S01]  /*4ea0*/  LDS R107, [R90.X4+0x9a0] ;  /* 0x0009a0005a6b7984 */ /* 0x000fe20000004800 */
[----:B------:R-:W-:Y:S02]  /*4eb0*/  FFMA R82, R82, R69, R93 ;  /* 0x0000004552527223 */ /* 0x000fe4000000005d */
[----:B----4-:R-:W-:Y:S02]  /*4ec0*/  FFMA R129, R68, R57, R132 ;  /* 0x0000003944817223 */ /* 0x010fe40000000084 */
[----:B------:R-:W-:Y:S02]  /*4ed0*/  FFMA R98, R98, R69, R103 ;  /* 0x0000004562627223 */ /* 0x000fe40000000067 */
[----:B-----5:R-:W-:-:S02]  /*4ee0*/  FFMA R131, R72, R57, R134 ;  /* 0x0000003948837223 */ /* 0x020fc40000000086 */
[----:B------:R-:W-:Y:S02]  /*4ef0*/  FFMA R117, R56, R61, R120 ;  /* 0x0000003d38757223 */ /* 0x000fe40000000078 */
[----:B-1----:R-:W-:Y:S02]  /*4f00*/  FFMA R137, R74, R57, R140 ;  /* 0x000000394a897223 */ /* 0x002fe4000000008c */
[----:B------:R-:W-:Y:S02]  /*4f10*/  FFMA R154, R56, R69, R154 ;  /* 0x00000045389a7223 */ /* 0x000fe4000000009a */
[----:B--2---:R-:W-:Y:S02]  /*4f20*/  FFMA R139, R76, R57, R142 ;  /* 0x000000394c8b7223 */ /* 0x004fe4000000008e */
[----:B------:R-:W0:Y:S01]  /*4f30*/  LDS R57, [R90.X4+0x9f4] ;  /* 0x0009f4005a397984 */ /* 0x000e220000004800 */
[C---:B------:R-:W-:Y:S02]  /*4f40*/  FFMA R125, R60.reuse, R61, R128 ;  /* 0x0000003d3c7d7223 */ /* 0x040fe40000000080 */
[----:B------:R-:W-:-:S02]  /*4f50*/  FFMA R158, R60, R65, R158 ;  /* 0x000000413c9e7223 */ /* 0x000fc4000000009e */
[----:B------:R-:W-:Y:S02]  /*4f60*/  FFMA R159, R60, R69, R159 ;  /* 0x000000453c9f7223 */ /* 0x000fe4000000009f */
[C---:B------:R-:W-:Y:S02]  /*4f70*/  FFMA R127, R64.reuse, R61, R130 ;  /* 0x0000003d407f7223 */ /* 0x040fe40000000082 */
[C---:B------:R-:W-:Y:S02]  /*4f80*/  FFMA R114, R64.reuse, R65, R119 ;  /* 0x0000004140727223 */ /* 0x040fe40000000077 */
[----:B------:R-:W-:Y:S01]  /*4f90*/  FFMA R156, R64, R69, R156 ;  /* 0x00000045409c7223 */ /* 0x000fe2000000009c */
[----:B------:R-:W1:Y:S01]  /*4fa0*/  LDS R119, [R90.X4+0x9d8] ;  /* 0x0009d8005a777984 */ /* 0x000e620000004800 */
[C---:B------:R-:W-:Y:S02]  /*4fb0*/  FFMA R93, R100.reuse, R61, R96 ;  /* 0x0000003d645d7223 */ /* 0x040fe40000000060 */
[----:B------:R-:W-:-:S02]  /*4fc0*/  FFMA R148, R100, R69, R148 ;  /* 0x0000004564947223 */ /* 0x000fc40000000094 */
[C---:B------:R-:W-:Y:S02]  /*4fd0*/  FFMA R103, R110.reuse, R61, R106 ;  /* 0x0000003d6e677223 */ /* 0x040fe4000000006a */
[C---:B------:R-:W-:Y:S02]  /*4fe0*/  FFMA R153, R110.reuse, R65, R153 ;  /* 0x000000416e997223 */ /* 0x040fe40000000099 */
[----:B------:R-:W-:Y:S02]  /*4ff0*/  FFMA R150, R110, R69, R150 ;  /* 0x000000456e967223 */ /* 0x000fe40000000096 */
[C---:B------:R-:W-:Y:S02]  /*5000*/  FFMA R115, R122.reuse, R61, R118 ;  /* 0x0000003d7a737223 */ /* 0x040fe40000000076 */
[----:B------:R-:W-:Y:S02]  /*5010*/  FFMA R152, R122, R69, R152 ;  /* 0x000000457a987223 */ /* 0x000fe40000000098 */
[----:B------:R-:W-:-:S02]  /*5020*/  FFMA R133, R68, R61, R136 ;  /* 0x0000003d44857223 */ /* 0x000fc40000000088 */
[C---:B------:R-:W-:Y:S02]  /*5030*/  FFMA R160, R68.reuse, R65, R160 ;  /* 0x0000004144a07223 */ /* 0x040fe400000000a0 */
[----:B------:R-:W-:Y:S02]  /*5040*/  FFMA R162, R68, R69, R162 ;  /* 0x0000004544a27223 */ /* 0x000fe400000000a2 */
[C---:B------:R-:W-:Y:S02]  /*5050*/  FFMA R135, R72.reuse, R61, R138 ;  /* 0x0000003d48877223 */ /* 0x040fe4000000008a */
[C---:B------:R-:W-:Y:S02]  /*5060*/  FFMA R161, R72.reuse, R65, R161 ;  /* 0x0000004148a17223 */ /* 0x040fe400000000a1 */
[----:B------:R-:W-:Y:S02]  /*5070*/  FFMA R163, R72, R69, R163 ;  /* 0x0000004548a37223 */ /* 0x000fe400000000a3 */
[C---:B------:R-:W-:Y:S01]  /*5080*/  FFMA R141, R74.reuse, R61, R144 ;  /* 0x0000003d4a8d7223 */ /* 0x040fe20000000090 */
[----:B------:R-:W-:Y:S01]  /*5090*/  LDS R72, [R90.X4+0xab8] ;  /* 0x000ab8005a487984 */ /* 0x000fe20000004800 */
[----:B------:R-:W-:-:S02]  /*50a0*/  FFMA R164, R74, R65, R164 ;  /* 0x000000414aa47223 */ /* 0x000fc400000000a4 */
[----:B------:R-:W-:Y:S02]  /*50b0*/  FFMA R166, R74, R69, R166 ;  /* 0x000000454aa67223 */ /* 0x000fe400000000a6 */
[C---:B------:R-:W-:Y:S01]  /*50c0*/  FFMA R143, R76.reuse, R61, R146 ;  /* 0x0000003d4c8f7223 */ /* 0x040fe20000000092 */
[----:B------:R-:W-:Y:S01]  /*50d0*/  LDS R74, [R90.X4+0xad4] ;  /* 0x000ad4005a4a7984 */ /* 0x000fe20000004800 */
[C---:B------:R-:W-:Y:S02]  /*50e0*/  FFMA R165, R76.reuse, R65, R165 ;  /* 0x000000414ca57223 */ /* 0x040fe400000000a5 */
[----:B------:R-:W-:Y:S01]  /*50f0*/  FFMA R167, R76, R69, R167 ;  /* 0x000000454ca77223 */ /* 0x000fe200000000a7 */
[----:B------:R-:W2:Y:S01]  /*5100*/  LDS R61, [R90.X4+0xa10] ;  /* 0x000a10005a3d7984 */ /* 0x000ea20000004800 */
[C---:B------:R-:W-:Y:S02]  /*5110*/  FFMA R56, R81.reuse, R58, R73 ;  /* 0x0000003a51387223 */ /* 0x040fe40000000049 */
[----:B------:R-:W-:Y:S01]  /*5120*/  FFMA R64, R81, R62, R77 ;  /* 0x0000003e51407223 */ /* 0x000fe2000000004d */
[----:B------:R-:W4:Y:S01]  /*5130*/  LDS R65, [R90.X4+0xa2c] ;  /* 0x000a2c005a417984 */ /* 0x000f220000004800 */
[----:B------:R-:W-:-:S02]  /*5140*/  FFMA R60, R83, R58, R75 ;  /* 0x0000003a533c7223 */ /* 0x000fc4000000004b */
[C---:B------:R-:W-:Y:S01]  /*5150*/  FFMA R68, R83.reuse, R62, R79 ;  /* 0x0000003e53447223 */ /* 0x040fe2000000004f */
[----:B------:R-:W5:Y:S01]  /*5160*/  LDS R69, [R90.X4+0xa48] ;  /* 0x000a48005a457984 */ /* 0x000f620000004800 */
[----:B------:R-:W-:Y:S02]  /*5170*/  FFMA R79, R83, R66, R78 ;  /* 0x00000042534f7223 */ /* 0x000fe4000000004e */
[----:B---3--:R-:W-:Y:S01]  /*5180*/  FFMA R76, R95, R58, R85 ;  /* 0x0000003a5f4c7223 */ /* 0x008fe20000000055 */
[----:B------:R-:W3:Y:S01]  /*5190*/  LDS R73, [R90.X4+0xa64] ;  /* 0x000a64005a497984 */ /* 0x000ee20000004800 */
[----:B------:R-:W-:Y:S02]  /*51a0*/  FFMA R100, R109, R62, R105 ;  /* 0x0000003e6d647223 */ /* 0x000fe40000000069 */
[C---:B------:R-:W-:Y:S01]  /*51b0*/  FFMA R78, R97.reuse, R58, R87 ;  /* 0x0000003a614e7223 */ /* 0x040fe20000000057 */
[----:B------:R-:W3:Y:S01]  /*51c0*/  LDS R75, [R90.X4+0xa80] ;  /* 0x000a80005a4b7984 */ /* 0x000ee20000004800 */
[----:B------:R-:W-:-:S02]  /*51d0*/  FFMA R85, R97, R66, R84 ;  /* 0x0000004261557223 */ /* 0x000fc40000000054 */
[-C--:B0-----:R-:W-:Y:S01]  /*51e0*/  FFMA R105, R57, R66.reuse, R104 ;  /* 0x0000004239697223 */ /* 0x081fe20000000068 */
[----:B------:R-:W0:Y:S01]  /*51f0*/  LDS R77, [R90.X4+0xa9c] ;  /* 0x000a9c005a4d7984 */ /* 0x000e220000004800 */
[-C--:B------:R-:W-:Y:S02]  /*5200*/  FFMA R87, R109, R66.reuse, R86 ;  /* 0x000000426d577223 */ /* 0x080fe40000000056 */
[C---:B------:R-:W-:Y:S01]  /*5210*/  FFMA R157, R81.reuse, R66, R157 ;  /* 0x00000042519d7223 */ /* 0x040fe2000000009d */
[----:B------:R-:W0:Y:S01]  /*5220*/  LDS R84, [R90.X4+0xaf0] ;  /* 0x000af0005a547984 */ /* 0x000e220000004800 */
[----:B------:R-:W-:Y:S02]  /*5230*/  FFMA R81, R81, R70, R80 ;  /* 0x0000004651517223 */ /* 0x000fe40000000050 */
[C---:B------:R-:W-:Y:S01]  /*5240*/  FFMA R80, R95.reuse, R62, R91 ;  /* 0x0000003e5f507223 */ /* 0x040fe2000000005b */
[----:B------:R-:W0:Y:S01]  /*5250*/  LDS R104, [R90.X4+0xb44] ;  /* 0x000b44005a687984 */ /* 0x000e220000004800 */
[----:B------:R-:W-:-:S02]  /*5260*/  FFMA R91, R95, R70, R98 ;  /* 0x000000465f5b7223 */ /* 0x000fc40000000062 */
[----:B------:R-:W-:Y:S01]  /*5270*/  FFMA R83, R83, R70, R82 ;  /* 0x0000004653537223 */ /* 0x000fe20000000052 */
[----:B------:R-:W0:Y:S01]  /*5280*/  LDS R86, [R90.X4+0xb0c] ;  /* 0x000b0c005a567984 */ /* 0x000e220000004800 */
[-C--:B------:R-:W-:Y:S02]  /*5290*/  FFMA R98, R107, R62.reuse, R103 ;  /* 0x0000003e6b627223 */ /* 0x080fe40000000067 */
[----:B------:R-:W-:Y:S02]  /*52a0*/  FFMA R82, R97, R62, R93 ;  /* 0x0000003e61527223 */ /* 0x000fe4000000005d */
[----:B-1----:R-:W-:Y:S02]  /*52b0*/  FFMA R103, R119, R66, R102 ;  /* 0x0000004277677223 */ /* 0x002fe40000000066 */
[-C--:B------:R-:W-:Y:S01]  /*52c0*/  FFMA R94, R107, R58.reuse, R99 ;  /* 0x0000003a6b5e7223 */ /* 0x080fe20000000063 */
[----:B------:R-:W1:Y:S01]  /*52d0*/  LDS R102, [R90.X4+0xb28] ;  /* 0x000b28005a667984 */ /* 0x000e620000004800 */
[----:B------:R-:W-:-:S02]  /*52e0*/  FFMA R96, R109, R58, R101 ;  /* 0x0000003a6d607223 */ /* 0x000fc40000000065 */
[----:B------:R-:W-:Y:S02]  /*52f0*/  FFMA R93, R109, R70, R112 ;  /* 0x000000466d5d7223 */ /* 0x000fe40000000070 */
[-C--:B------:R-:W-:Y:S02]  /*5300*/  FFMA R106, R119, R58.reuse, R111 ;  /* 0x0000003a776a7223 */ /* 0x080fe4000000006f */
[-C--:B------:R-:W-:Y:S02]  /*5310*/  FFMA R108, R57, R58.reuse, R113 ;  /* 0x0000003a396c7223 */ /* 0x080fe40000000071 */
[C---:B--2---:R-:W-:Y:S02]  /*5320*/  FFMA R116, R61.reuse, R58, R121 ;  /* 0x0000003a3d747223 */ /* 0x044fe40000000079 */
[C---:B------:R-:W-:Y:S02]  /*5330*/  FFMA R120, R61.reuse, R62, R125 ;  /* 0x0000003e3d787223 */ /* 0x040fe4000000007d */
[----:B------:R-:W-:-:S02]  /*5340*/  FFMA R158, R61, R66, R158 ;  /* 0x000000423d9e7223 */ /* 0x000fc4000000009e */
[----:B------:R-:W-:Y:S02]  /*5350*/  FFMA R159, R61, R70, R159 ;  /* 0x000000463d9f7223 */ /* 0x000fe4000000009f */
[-C--:B----4-:R-:W-:Y:S02]  /*5360*/  FFMA R118, R65, R58.reuse, R123 ;  /* 0x0000003a41767223 */ /* 0x090fe4000000007b */
[-C--:B-----5:R-:W-:Y:S02]  /*5370*/  FFMA R124, R69, R58.reuse, R129 ;  /* 0x0000003a457c7223 */ /* 0x0a0fe40000000081 */
[-C--:B---3--:R-:W-:Y:S02]  /*5380*/  FFMA R126, R73, R58.reuse, R131 ;  /* 0x0000003a497e7223 */ /* 0x088fe40000000083 */
[-C--:B------:R-:W-:Y:S02]  /*5390*/  FFMA R132, R75, R58.reuse, R137 ;  /* 0x0000003a4b847223 */ /* 0x080fe40000000089 */
[----:B0-----:R-:W-:-:S02]  /*53a0*/  FFMA R134, R77, R58, R139 ;  /* 0x0000003a4d867223 */ /* 0x001fc4000000008b */
[-C--:B------:R-:W-:Y:S01]  /*53b0*/  FFMA R110, R119, R62.reuse, R115 ;  /* 0x0000003e776e7223 */ /* 0x080fe20000000073 */
[----:B------:R-:W0:Y:S01]  /*53c0*/  LDS R58, [R90.X4+0xb7c] ;  /* 0x000b7c005a3a7984 */ /* 0x000e220000004800 */
[----:B------:R-:W-:Y:S02]  /*53d0*/  FFMA R61, R74, R59, R60 ;  /* 0x0000003b4a3d7223 */ /* 0x000fe4000000003c */
[C---:B------:R-:W-:Y:S01]  /*53e0*/  FFMA R112, R57.reuse, R62, R117 ;  /* 0x0000003e39707223 */ /* 0x040fe20000000075 */
[----:B------:R-:W2:Y:S01]  /*53f0*/  LDS R60, [R90.X4+0xbb4] ;  /* 0x000bb4005a3c7984 */ /* 0x000ea20000004800 */
[----:B------:R-:W-:Y:S02]  /*5400*/  FFMA R154, R57, R70, R154 ;  /* 0x00000046399a7223 */ /* 0x000fe4000000009a */
[----:B------:R-:W-:Y:S01]  /*5410*/  FFMA R115, R65, R66, R114 ;  /* 0x0000004241737223 */ /* 0x000fe20000000072 */
[----:B------:R-:W-:Y:S01]  /*5420*/  LDS R117, [R90.X4+0xccc] ;  /* 0x000ccc005a757984 */ /* 0x000fe20000004800 */
[----:B------:R-:W-:-:S02]  /*5430*/  FFMA R148, R97, R70, R148 ;  /* 0x0000004661947223 */ /* 0x000fc40000000094 */
[-C--:B------:R-:W-:Y:S01]  /*5440*/  FFMA R150, R107, R70.reuse, R150 ;  /* 0x000000466b967223 */ /* 0x080fe20000000096 */
[----:B------:R-:W3:Y:S01]  /*5450*/  LDS R114, [R90.X4+0xb60] ;  /* 0x000b60005a727984 */ /* 0x000ee20000004800 */
[----:B------:R-:W-:Y:S02]  /*5460*/  FFMA R152, R119, R70, R152 ;  /* 0x0000004677987223 */ /* 0x000fe40000000098 */
[C---:B------:R-:W-:Y:S02]  /*5470*/  FFMA R122, R65.reuse, R62, R127 ;  /* 0x0000003e417a7223 */ /* 0x040fe4000000007f */
[----:B------:R-:W-:Y:S01]  /*5480*/  FFMA R156, R65, R70, R156 ;  /* 0x00000046419c7223 */ /* 0x000fe2000000009c */
[----:B------:R-:W-:Y:S01]  /*5490*/  LDS R127, [R90.X4+0xce8] ;  /* 0x000ce8005a7f7984 */ /* 0x000fe20000004800 */
[C---:B------:R-:W-:Y:S02]  /*54a0*/  FFMA R128, R69.reuse, R62, R133 ;  /* 0x0000003e45807223 */ /* 0x040fe40000000085 */
[----:B------:R-:W-:-:S02]  /*54b0*/  FFMA R160, R69, R66, R160 ;  /* 0x0000004245a07223 */ /* 0x000fc400000000a0 */
[-C--:B------:R-:W-:Y:S02]  /*54c0*/  FFMA R162, R69, R70.reuse, R162 ;  /* 0x0000004645a27223 */ /* 0x080fe400000000a2 */
[-C--:B------:R-:W-:Y:S02]  /*54d0*/  FFMA R163, R73, R70.reuse, R163 ;  /* 0x0000004649a37223 */ /* 0x080fe400000000a3 */
[-C--:B------:R-:W-:Y:S02]  /*54e0*/  FFMA R166, R75, R70.reuse, R166 ;  /* 0x000000464ba67223 */ /* 0x080fe400000000a6 */
[----:B------:R-:W-:Y:S02]  /*54f0*/  FFMA R167, R77, R70, R167 ;  /* 0x000000464da77223 */ /* 0x000fe400000000a7 */
[----:B------:R-:W-:Y:S02]  /*5500*/  FFMA R57, R72, R59, R56 ;  /* 0x0000003b48397223 */ /* 0x000fe40000000038 */
[-C--:B------:R-:W-:Y:S01]  /*5510*/  FFMA R155, R95, R66.reuse, R155 ;  /* 0x000000425f9b7223 */ /* 0x080fe2000000009b */
[----:B------:R-:W4:Y:S01]  /*5520*/  LDS R56, [R90.X4+0xb98] ;  /* 0x000b98005a387984 */ /* 0x000f220000004800 */
[----:B------:R-:W-:-:S02]  /*5530*/  FFMA R153, R107, R66, R153 ;  /* 0x000000426b997223 */ /* 0x000fc40000000099 */
[C---:B------:R-:W-:Y:S02]  /*5540*/  FFMA R130, R73.reuse, R62, R135 ;  /* 0x0000003e49827223 */ /* 0x040fe40000000087 */
[----:B------:R-:W-:Y:S02]  /*5550*/  FFMA R161, R73, R66, R161 ;  /* 0x0000004249a17223 */ /* 0x000fe400000000a1 */
[C---:B------:R-:W-:Y:S02]  /*5560*/  FFMA R136, R75.reuse, R62, R141 ;  /* 0x0000003e4b887223 */ /* 0x040fe4000000008d */
[----:B------:R-:W-:Y:S02]  /*5570*/  FFMA R164, R75, R66, R164 ;  /* 0x000000424ba47223 */ /* 0x000fe400000000a4 */
[C---:B------:R-:W-:Y:S02]  /*5580*/  FFMA R138, R77.reuse, R62, R143 ;  /* 0x0000003e4d8a7223 */ /* 0x040fe4000000008f */
[----:B------:R-:W-:Y:S01]  /*5590*/  FFMA R165, R77, R66, R165 ;  /* 0x000000424da57223 */ /* 0x000fe200000000a5 */
[----:B------:R-:W5:Y:S01]  /*55a0*/  LDS R62, [R90.X4+0xbd0] ;  /* 0x000bd0005a3e7984 */ /* 0x000f620000004800 */
[----:B------:R-:W-:-:S02]  /*55b0*/  FFMA R65, R72, R63, R64 ;  /* 0x0000003f48417223 */ /* 0x000fc40000000040 */
[C---:B------:R-:W-:Y:S01]  /*55c0*/  FFMA R157, R72.reuse, R67, R157 ;  /* 0x00000043489d7223 */ /* 0x040fe2000000009d */
[----:B------:R-:W4:Y:S01]  /*55d0*/  LDS R64, [R90.X4+0xbec] ;  /* 0x000bec005a407984 */ /* 0x000f220000004800 */
[----:B------:R-:W-:Y:S02]  /*55e0*/  FFMA R140, R72, R71, R81 ;  /* 0x00000047488c7223 */ /* 0x000fe40000000051 */
[C---:B------:R-:W-:Y:S01]  /*55f0*/  FFMA R69, R74.reuse, R63, R68 ;  /* 0x0000003f4a457223 */ /* 0x040fe20000000044 */
[----:B------:R-:W4:Y:S01]  /*5600*/  LDS R66, [R90.X4+0xc08] ;  /* 0x000c08005a427984 */ /* 0x000f220000004800 */
[C---:B------:R-:W-:Y:S02]  /*5610*/  FFMA R70, R74.reuse, R67, R79 ;  /* 0x000000434a467223 */ /* 0x040fe4000000004f */
[-C--:B------:R-:W-:Y:S01]  /*5620*/  FFMA R142, R74, R71.reuse, R83 ;  /* 0x000000474a8e7223 */ /* 0x080fe20000000053 */
[----:B------:R-:W5:Y:S01]  /*5630*/  LDS R68, [R90.X4+0xc24] ;  /* 0x000c24005a447984 */ /* 0x000f620000004800 */
[----:B------:R-:W-:-:S02]  /*5640*/  FFMA R146, R84, R71, R91 ;  /* 0x0000004754927223 */ /* 0x000fc4000000005b */
[----:B------:R-:W-:Y:S01]  /*5650*/  FFMA R113, R104, R63, R100 ;  /* 0x0000003f68717223 */ /* 0x000fe20000000064 */
[----:B------:R-:W-:Y:S01]  /*5660*/  LDS R91, [R90.X4+0xc40] ;  /* 0x000c40005a5b7984 */ /* 0x000fe20000004800 */
[-C--:B------:R-:W-:Y:S02]  /*5670*/  FFMA R95, R84, R59.reuse, R76 ;  /* 0x0000003b545f7223 */ /* 0x080fe4000000004c */
[----:B------:R-:W-:Y:S01]  /*5680*/  FFMA R97, R86, R59, R78 ;  /* 0x0000003b56617223 */ /* 0x000fe2000000004e */
[----:B------:R-:W5:Y:S01]  /*5690*/  LDS.128 R72, [R92.X4+0x6220] ;  /* 0x006220005c487984 */ /* 0x000f620000004c00 */
[----:B------:R-:W-:Y:S02]  /*56a0*/  FFMA R100, R104, R71, R93 ;  /* 0x0000004768647223 */ /* 0x000fe4000000005d */
[-C--:B-1----:R-:W-:Y:S01]  /*56b0*/  FFMA R111, R102, R63.reuse, R98 ;  /* 0x0000003f666f7223 */ /* 0x082fe20000000062 */
[----:B------:R-:W1:Y:S01]  /*56c0*/  LDS.128 R76, [R92.X4+0x6320] ;  /* 0x006320005c4c7984 */ /* 0x000e620000004c00 */
[----:B------:R-:W-:-:S02]  /*56d0*/  FFMA R99, R84, R63, R80 ;  /* 0x0000003f54637223 */ /* 0x000fc40000000050 */
[----:B------:R-:W-:Y:S01]  /*56e0*/  FFMA R155, R84, R67, R155 ;  /* 0x00000043549b7223 */ /* 0x000fe2000000009b */
[----:B------:R-:W1:Y:S01]  /*56f0*/  LDS R93, [R90.X4+0xc5c] ;  /* 0x000c5c005a5d7984 */ /* 0x000e620000004800 */
[C---:B------:R-:W-:Y:S02]  /*5700*/  FFMA R101, R86.reuse, R63, R82 ;  /* 0x0000003f56657223 */ /* 0x040fe40000000052 */
[C---:B------:R-:W-:Y:S01]  /*5710*/  FFMA R144, R86.reuse, R67, R85 ;  /* 0x0000004356907223 */ /* 0x040fe20000000055 */
[----:B------:R-:W-:Y:S01]  /*5720*/  LDS.128 R80, [R92.X4+0x6520] ;  /* 0x006520005c507984 */ /* 0x000fe20000004c00 */
[----:B------:R-:W-:Y:S02]  /*5730*/  FFMA R148, R86, R71, R148 ;  /* 0x0000004756947223 */ /* 0x000fe40000000094 */
[----:B------:R-:W-:Y:S02]  /*5740*/  FFMA R98, R104, R67, R87 ;  /* 0x0000004368627223 */ /* 0x000fe40000000057 */
[C---:B0-----:R-:W-:Y:S01]  /*5750*/  FFMA R125, R58.reuse, R63, R112 ;  /* 0x0000003f3a7d7223 */ /* 0x041fe20000000070 */
[----:B------:R-:W0:Y:S01]  /*5760*/  LDS.128 R84, [R92.X4+0x6420] ;  /* 0x006420005c547984 */ /* 0x000e220000004c00 */
[----:B------:R-:W-:-:S02]  /*5770*/  FFMA R112, R58, R67, R105 ;  /* 0x000000433a707223 */ /* 0x000fc40000000069 */
[-C--:B--2---:R-:W-:Y:S01]  /*5780*/  FFMA R135, R60, R63.reuse, R122 ;  /* 0x0000003f3c877223 */ /* 0x084fe2000000007a */
[----:B------:R-:W2:Y:S01]  /*5790*/  LDS R105, [R90.X4+0xc94] ;  /* 0x000c94005a697984 */ /* 0x000ea20000004800 */
[----:B---3--:R-:W-:Y:S02]  /*57a0*/  FFMA R123, R114, R63, R110 ;  /* 0x0000003f727b7223 */ /* 0x008fe4000000006e */
[-C--:B------:R-:W-:Y:S02]  /*57b0*/  FFMA R122, R60, R67.reuse, R115 ;  /* 0x000000433c7a7223 */ /* 0x080fe40000000073 */
[----:B------:R-:W-:Y:S01]  /*57c0*/  FFMA R110, R114, R67, R103 ;  /* 0x00000043726e7223 */ /* 0x000fe20000000067 */
[----:B------:R-:W3:Y:S01]  /*57d0*/  LDS R115, [R90.X4+0xcb0] ;  /* 0x000cb0005a737984 */ /* 0x000ee20000004800 */
[C---:B----4-:R-:W-:Y:S02]  /*57e0*/  FFMA R129, R56.reuse, R59, R116 ;  /* 0x0000003b38817223 */ /* 0x050fe40000000074 */
[C---:B------:R-:W-:Y:S01]  /*57f0*/  FFMA R133, R56.reuse, R63, R120 ;  /* 0x0000003f38857223 */ /* 0x040fe20000000078 */
[----:B------:R-:W4:Y:S01]  /*5800*/  LDS R103, [R90.X4+0xc78] ;  /* 0x000c78005a677984 */ /* 0x000f220000004800 */
[----:B------:R-:W-:-:S02]  /*5810*/  FFMA R158, R56, R67, R158 ;  /* 0x00000043389e7223 */ /* 0x000fc4000000009e */
[----:B------:R-:W-:Y:S02]  /*5820*/  FFMA R159, R56, R71, R159 ;  /* 0x00000047389f7223 */ /* 0x000fe4000000009f */
[-C--:B------:R-:W-:Y:S02]  /*5830*/  FFMA R107, R102, R59.reuse, R94 ;  /* 0x0000003b666b7223 */ /* 0x080fe4000000005e */
[-C--:B------:R-:W-:Y:S02]  /*5840*/  FFMA R109, R104, R59.reuse, R96 ;  /* 0x0000003b686d7223 */ /* 0x080fe40000000060 */
[-C--:B------:R-:W-:Y:S02]  /*5850*/  FFMA R119, R114, R59.reuse, R106 ;  /* 0x0000003b72777223 */ /* 0x080fe4000000006a */
[C---:B------:R-:W-:Y:S02]  /*5860*/  FFMA R121, R58.reuse, R59, R108 ;  /* 0x0000003b3a797223 */ /* 0x040fe4000000006c */
[----:B------:R-:W-:-:S02]  /*5870*/  FFMA R154, R58, R71, R154 ;  /* 0x000000473a9a7223 */ /* 0x000fc4000000009a */
[C---:B------:R-:W-:Y:S02]  /*5880*/  FFMA R131, R60.reuse, R59, R118 ;  /* 0x0000003b3c837223 */ /* 0x040fe40000000076 */
[----:B------:R-:W-:Y:S02]  /*5890*/  FFMA R156, R60, R71, R156 ;  /* 0x000000473c9c7223 */ /* 0x000fe4000000009c */
[C---:B-----5:R-:W-:Y:S02]  /*58a0*/  FFMA R137, R62.reuse, R59, R124 ;  /* 0x0000003b3e897223 */ /* 0x060fe4000000007c */
[C---:B------:R-:W-:Y:S02]  /*58b0*/  FFMA R141, R62.reuse, R63, R128 ;  /* 0x0000003f3e8d7223 */ /* 0x040fe40000000080 */
[C---:B------:R-:W-:Y:S02]  /*58c0*/  FFMA R160, R62.reuse, R67, R160 ;  /* 0x000000433ea07223 */ /* 0x040fe400000000a0 */
[----:B------:R-:W-:-:S02]  /*58d0*/  FFMA R162, R62, R71, R162 ;  /* 0x000000473ea27223 */ /* 0x000fc400000000a2 */
[-C--:B------:R-:W-:Y:S02]  /*58e0*/  FFMA R139, R64, R59.reuse, R126 ;  /* 0x0000003b408b7223 */ /* 0x080fe4000000007e */
[-C--:B------:R-:W-:Y:S02]  /*58f0*/  FFMA R145, R66, R59.reuse, R132 ;  /* 0x0000003b42917223 */ /* 0x080fe40000000084 */
[----:B------:R-:W-:Y:S02]  /*5900*/  FFMA R147, R68, R59, R134 ;  /* 0x0000003b44937223 */ /* 0x000fe40000000086 */
[----:B------:R-:W-:Y:S01]  /*5910*/  FFMA R56, R72, R91, R57 ;  /* 0x0000005b48387223 */ /* 0x000fe20000000039 */
[----:B------:R-:W5:Y:S01]  /*5920*/  LDS R59, [R90.X4+0xd04] ;  /* 0x000d04005a3b7984 */ /* 0x000f620000004800 */
[----:B------:R-:W-:Y:S02]  /*5930*/  FFMA R153, R102, R67, R153 ;  /* 0x0000004366997223 */ /* 0x000fe40000000099 */
[C---:B------:R-:W-:Y:S01]  /*5940*/  FFMA R143, R64.reuse, R63, R130 ;  /* 0x0000003f408f7223 */ /* 0x040fe20000000082 */
[----:B------:R-:W4:Y:S01]  /*5950*/  LDS R57, [R90.X4+0xd3c] ;  /* 0x000d3c005a397984 */ /* 0x000f220000004800 */
[----:B------:R-:W-:-:S02]  /*5960*/  FFMA R161, R64, R67, R161 ;  /* 0x0000004340a17223 */ /* 0x000fc400000000a1 */
[C---:B------:R-:W-:Y:S02]  /*5970*/  FFMA R149, R66.reuse, R63, R136 ;  /* 0x0000003f42957223 */ /* 0x040fe40000000088 */
[----:B------:R-:W-:Y:S02]  /*5980*/  FFMA R164, R66, R67, R164 ;  /* 0x0000004342a47223 */ /* 0x000fe400000000a4 */
[C---:B------:R-:W-:Y:S02]  /*5990*/  FFMA R151, R68.reuse, R63, R138 ;  /* 0x0000003f44977223 */ /* 0x040fe4000000008a */
[----:B------:R-:W-:Y:S01]  /*59a0*/  FFMA R165, R68, R67, R165 ;  /* 0x0000004344a57223 */ /* 0x000fe200000000a5 */
[----:B------:R-:W5:Y:S01]  /*59b0*/  LDS R63, [R90.X4+0xd20] ;  /* 0x000d20005a3f7984 */ /* 0x000f620000004800 */
[-C--:B-1----:R-:W-:Y:S02]  /*59c0*/  FFMA R60, R91, R76.reuse, R65 ;  /* 0x0000004c5b3c7223 */ /* 0x082fe40000000041 */
[----:B------:R-:W-:Y:S01]  /*59d0*/  FFMA R58, R72, R93, R61 ;  /* 0x0000005d483a7223 */ /* 0x000fe2000000003d */
[----:B------:R-:W-:Y:S01]  /*59e0*/  LDS R65, [R90.X4+0xd74] ;  /* 0x000d74005a417984 */ /* 0x000fe20000004800 */
[----:B------:R-:W-:-:S02]  /*59f0*/  FFMA R62, R93, R76, R69 ;  /* 0x0000004c5d3e7223 */ /* 0x000fc40000000045 */
[-C--:B------:R-:W-:Y:S01]  /*5a00*/  FFMA R163, R64, R71.reuse, R163 ;  /* 0x0000004740a37223 */ /* 0x080fe200000000a3 */
[----:B------:R-:W1:Y:S01]  /*5a10*/  LDS R61, [R90.X4+0xd58] ;  /* 0x000d58005a3d7984 */ /* 0x000e620000004800 */
[-C--:B------:R-:W-:Y:S02]  /*5a20*/  FFMA R150, R102, R71.reuse, R150 ;  /* 0x0000004766967223 */ /* 0x080fe40000000096 */
[-C--:B------:R-:W-:Y:S01]  /*5a30*/  FFMA R152, R114, R71.reuse, R152 ;  /* 0x0000004772987223 */ /* 0x080fe20000000098 */
[----:B------:R-:W1:Y:S01]  /*5a40*/  LDS R67, [R90.X4+0xd90] ;  /* 0x000d90005a437984 */ /* 0x000e620000004800 */
[-C--:B------:R-:W-:Y:S02]  /*5a50*/  FFMA R166, R66, R71.reuse, R166 ;  /* 0x0000004742a67223 */ /* 0x080fe400000000a6 */
[----:B------:R-:W-:Y:S01]  /*5a60*/  FFMA R167, R68, R71, R167 ;  /* 0x0000004744a77223 */ /* 0x000fe200000000a7 */
[----:B------:R-:W1:Y:S01]  /*5a70*/  LDS R69, [R90.X4+0xdac] ;  /* 0x000dac005a457984 */ /* 0x000e620000004800 */
[----:B0-----:R-:W-:-:S02]  /*5a80*/  FFMA R71, R93, R84, R70 ;  /* 0x000000545d477223 */ /* 0x001fc40000000046 */
[C---:B--2---:R-:W-:Y:S01]  /*5a90*/  FFMA R70, R72.reuse, R105, R97 ;  /* 0x0000006948467223 */ /* 0x044fe20000000061 */
[----:B------:R-:W0:Y:S01]  /*5aa0*/  LDS R64, [R90.X4+0xdc8] ;  /* 0x000dc8005a407984 */ /* 0x000e220000004800 */
[C---:B---3--:R-:W-:Y:S02]  /*5ab0*/  FFMA R102, R72.reuse, R115, R107 ;  /* 0x0000007348667223 */ /* 0x048fe4000000006b */
[-C--:B------:R-:W-:Y:S01]  /*5ac0*/  FFMA R104, R72, R117.reuse, R109 ;  /* 0x0000007548687223 */ /* 0x080fe2000000006d */
[----:B------:R-:W2:Y:S01]  /*5ad0*/  LDS R66, [R90.X4+0xde4] ;  /* 0x000de4005a427984 */ /* 0x000ea20000004800 */
[----:B------:R-:W-:Y:S02]  /*5ae0*/  FFMA R108, R76, R117, R113 ;  /* 0x000000754c6c7223 */ /* 0x000fe40000000071 */
[-C--:B------:R-:W-:Y:S02]  /*5af0*/  FFMA R97, R117, R84.reuse, R98 ;  /* 0x0000005475617223 */ /* 0x080fe40000000062 */
[----:B------:R-:W-:Y:S01]  /*5b00*/  FFMA R157, R91, R84, R157 ;  /* 0x000000545b9d7223 */ /* 0x000fe2000000009d */
[----:B------:R-:W3:Y:S01]  /*5b10*/  LDS R98, [R90.X4+0xe00] ;  /* 0x000e00005a627984 */ /* 0x000ee20000004800 */
[----:B----4-:R-:W-:-:S02]  /*5b20*/  FFMA R68, R72, R103, R95 ;  /* 0x0000006748447223 */ /* 0x010fc4000000005f */
[----:B------:R-:W-:Y:S02]  /*5b30*/  FFMA R94, R76, R103, R99 ;  /* 0x000000674c5e7223 */ /* 0x000fe40000000063 */
[----:B------:R-:W-:Y:S02]  /*5b40*/  FFMA R155, R103, R84, R155 ;  /* 0x00000054679b7223 */ /* 0x000fe4000000009b */
[----:B------:R-:W-:Y:S02]  /*5b50*/  FFMA R117, R117, R80, R100 ;  /* 0x0000005075757223 */ /* 0x000fe40000000064 */
[----:B------:R-:W-:Y:S01]  /*5b60*/  FFMA R114, R72, R127, R119 ;  /* 0x0000007f48727223 */ /* 0x000fe20000000077 */
[----:B------:R-:W4:Y:S01]  /*5b70*/  LDS R100, [R90.X4+0xe1c] ;  /* 0x000e1c005a647984 */ /* 0x000f220000004800 */
[----:B------:R-:W-:Y:S02]  /*5b80*/  FFMA R107, R127, R84, R110 ;  /* 0x000000547f6b7223 */ /* 0x000fe4000000006e */
[-C--:B------:R-:W-:Y:S01]  /*5b90*/  FFMA R91, R91, R80.reuse, R140 ;  /* 0x000000505b5b7223 */ /* 0x080fe2000000008c */
[----:B------:R-:W0:Y:S01]  /*5ba0*/  LDS R110, [R90.X4+0xe38] ;  /* 0x000e38005a6e7984 */ /* 0x000e220000004800 */
[----:B------:R-:W-:-:S02]  /*5bb0*/  FFMA R93, R93, R80, R142 ;  /* 0x000000505d5d7223 */ /* 0x000fc4000000008e */
[----:B------:R-:W-:Y:S02]  /*5bc0*/  FFMA R103, R103, R80, R146 ;  /* 0x0000005067677223 */ /* 0x000fe40000000092 */
[-C--:B------:R-:W-:Y:S02]  /*5bd0*/  FFMA R95, R105, R84.reuse, R144 ;  /* 0x00000054695f7223 */ /* 0x080fe40000000090 */
[-C--:B-----5:R-:W-:Y:S02]  /*5be0*/  FFMA R109, R59, R84.reuse, R112 ;  /* 0x000000543b6d7223 */ /* 0x0a0fe40000000070 */
[----:B------:R-:W-:Y:S01]  /*5bf0*/  FFMA R119, R57, R84, R122 ;  /* 0x0000005439777223 */ /* 0x000fe2000000007a */
[----:B------:R-:W5:Y:S01]  /*5c00*/  LDS R112, [R90.X4+0xe54] ;  /* 0x000e54005a707984 */ /* 0x000f620000004800 */
[C---:B------:R-:W-:Y:S02]  /*5c10*/  FFMA R96, R76.reuse, R105, R101 ;  /* 0x000000694c607223 */ /* 0x040fe40000000065 */
[C---:B------:R-:W-:Y:S01]  /*5c20*/  FFMA R106, R76.reuse, R115, R111 ;  /* 0x000000734c6a7223 */ /* 0x040fe2000000006f */
[----:B------:R-:W2:Y:S01]  /*5c30*/  LDS R122, [R90.X4+0xe70] ;  /* 0x000e70005a7a7984 */ /* 0x000ea20000004800 */
[----:B------:R-:W-:-:S02]  /*5c40*/  FFMA R118, R76, R127, R123 ;  /* 0x0000007f4c767223 */ /* 0x000fc4000000007b */
[-C--:B------:R-:W-:Y:S02]  /*5c50*/  FFMA R116, R72, R59.reuse, R121 ;  /* 0x0000003b48747223 */ /* 0x080fe40000000079 */
[----:B------:R-:W-:Y:S02]  /*5c60*/  FFMA R120, R76, R59, R125 ;  /* 0x0000003b4c787223 */ /* 0x000fe4000000007d */
[-C--:B------:R-:W-:Y:S02]  /*5c70*/  FFMA R124, R72, R63.reuse, R129 ;  /* 0x0000003f487c7223 */ /* 0x080fe40000000081 */
[----:B------:R-:W-:Y:S02]  /*5c80*/  FFMA R128, R76, R63, R133 ;  /* 0x0000003f4c807223 */ /* 0x000fe40000000085 */
[-C--:B------:R-:W-:Y:S02]  /*5c90*/  FFMA R126, R72, R57.reuse, R131 ;  /* 0x00000039487e7223 */ /* 0x080fe40000000083 */
[----:B------:R-:W-:-:S02]  /*5ca0*/  FFMA R130, R76, R57, R135 ;  /* 0x000000394c827223 */ /* 0x000fc40000000087 */
[----:B------:R-:W-:Y:S02]  /*5cb0*/  FFMA R156, R57, R80, R156 ;  /* 0x00000050399c7223 */ /* 0x000fe4000000009c */
[-C--:B-1----:R-:W-:Y:S02]  /*5cc0*/  FFMA R132, R72, R61.reuse, R137 ;  /* 0x0000003d48847223 */ /* 0x082fe40000000089 */
[----:B------:R-:W-:Y:S02]  /*5cd0*/  FFMA R136, R76, R61, R141 ;  /* 0x0000003d4c887223 */ /* 0x000fe4000000008d */
[-C--:B------:R-:W-:Y:S02]  /*5ce0*/  FFMA R134, R72, R65.reuse, R139 ;  /* 0x0000004148867223 */ /* 0x080fe4000000008b */
[----:B------:R-:W-:Y:S02]  /*5cf0*/  FFMA R138, R76, R65, R143 ;  /* 0x000000414c8a7223 */ /* 0x000fe4000000008f */
[----:B------:R-:W-:-:S02]  /*5d00*/  FFMA R140, R72, R67, R145 ;  /* 0x00000043488c7223 */ /* 0x000fc40000000091 */
[----:B------:R-:W-:Y:S02]  /*5d10*/  FFMA R144, R76, R67, R149 ;  /* 0x000000434c907223 */ /* 0x000fe40000000095 */
[-C--:B------:R-:W-:Y:S02]  /*5d20*/  FFMA R142, R72, R69.reuse, R147 ;  /* 0x00000045488e7223 */ /* 0x080fe40000000093 */
[----:B------:R-:W-:Y:S01]  /*5d30*/  FFMA R146, R76, R69, R151 ;  /* 0x000000454c927223 */ /* 0x000fe20000000097 */
[----:B------:R-:W1:Y:S01]  /*5d40*/  LDS R72, [R90.X4+0xe8c] ;  /* 0x000e8c005a487984 */ /* 0x000e620000004800 */
[----:B0-----:R-:W-:Y:S02]  /*5d50*/  FFMA R57, R64, R73, R56 ;  /* 0x0000004940397223 */ /* 0x001fe40000000038 */
[----:B------:R-:W-:Y:S01]  /*5d60*/  FFMA R153, R115, R84, R153 ;  /* 0x0000005473997223 */ /* 0x000fe20000000099 */
[----:B------:R-:W0:Y:S01]  /*5d70*/  LDS R76, [R90.X4+0xea8] ;  /* 0x000ea8005a4c7984 */ /* 0x000e220000004800 */
[----:B------:R-:W-:-:S02]  /*5d80*/  FFMA R154, R59, R80, R154 ;  /* 0x000000503b9a7223 */ /* 0x000fc4000000009a */
[C---:B------:R-:W-:Y:S01]  /*5d90*/  FFMA R158, R63.reuse, R84, R158 ;  /* 0x000000543f9e7223 */ /* 0x040fe2000000009e */
[----:B------:R-:W0:Y:S01]  /*5da0*/  LDS R56, [R90.X4+0xec4] ;  /* 0x000ec4005a387984 */ /* 0x000e220000004800 */
[----:B------:R-:W-:Y:S02]  /*5db0*/  FFMA R159, R63, R80, R159 ;  /* 0x000000503f9f7223 */ /* 0x000fe4000000009f */
[C---:B------:R-:W-:Y:S02]  /*5dc0*/  FFMA R160, R61.reuse, R84, R160 ;  /* 0x000000543da07223 */ /* 0x040fe400000000a0 */
[----:B------:R-:W-:Y:S02]  /*5dd0*/  FFMA R162, R61, R80, R162 ;  /* 0x000000503da27223 */ /* 0x000fe400000000a2 */
[-C--:B------:R-:W-:Y:S02]  /*5de0*/  FFMA R161, R65, R84.reuse, R161 ;  /* 0x0000005441a17223 */ /* 0x080fe400000000a1 */
[----:B------:R-:W-:-:S02]  /*5df0*/  FFMA R164, R67, R84, R164 ;  /* 0x0000005443a47223 */ /* 0x000fc400000000a4 */
[----:B------:R-:W-:Y:S02]  /*5e00*/  FFMA R165, R69, R84, R165 ;  /* 0x0000005445a57223 */ /* 0x000fe400000000a5 */
[----:B------:R-:W-:Y:S02]  /*5e10*/  FFMA R163, R65, R80, R163 ;  /* 0x0000005041a37223 */ /* 0x000fe400000000a3 */
[C---:B------:R-:W-:Y:S01]  /*5e20*/  FFMA R61, R64.reuse, R77, R60 ;  /* 0x0000004d403d7223 */ /* 0x040fe2000000003c */
[----:B------:R-:W-:Y:S01]  /*5e30*/  LDS R65, [R90.X4+0xf50] ;  /* 0x000f50005a417984 */ /* 0x000fe20000004800 */
[C---:B------:R-:W-:Y:S02]  /*5e40*/  FFMA R157, R64.reuse, R85, R157 ;  /* 0x00000055409d7223 */ /* 0x040fe4000000009d */
[----:B------:R-:W-:Y:S01]  /*5e50*/  FFMA R84, R64, R81, R91 ;  /* 0x0000005140547223 */ /* 0x000fe2000000005b */
[----:B------:R-:W-:Y:S01]  /*5e60*/  LDS R60, [R90.X4+0xefc] ;  /* 0x000efc005a3c7984 */ /* 0x000fe20000004800 */
[----:B--2---:R-:W-:-:S02]  /*5e70*/  FFMA R59, R66, R73, R58 ;  /* 0x00000049423b7223 */ /* 0x004fc4000000003a */
[-C--:B------:R-:W-:Y:S01]  /*5e80*/  FFMA R63, R66, R77.reuse, R62 ;  /* 0x0000004d423f7223 */ /* 0x080fe2000000003e */
[----:B------:R-:W2:Y:S01]  /*5e90*/  LDS R58, [R90.X4+0xee0] ;  /* 0x000ee0005a3a7984 */ /* 0x000ea20000004800 */
[----:B------:R-:W-:Y:S02]  /*5ea0*/  FFMA R166, R67, R80, R166 ;  /* 0x0000005043a67223 */ /* 0x000fe400000000a6 */
[----:B---3--:R-:W-:Y:S01]  /*5eb0*/  FFMA R91, R98, R77, R94 ;  /* 0x0000004d625b7223 */ /* 0x008fe2000000005e */
[----:B------:R-:W3:Y:S01]  /*5ec0*/  LDS R62, [R90.X4+0xf18] ;  /* 0x000f18005a3e7984 */ /* 0x000ee20000004800 */
[----:B----4-:R-:W-:Y:S02]  /*5ed0*/  FFMA R94, R100, R85, R95 ;  /* 0x00000055645e7223 */ /* 0x010fe4000000005f */
[-C--:B------:R-:W-:Y:S01]  /*5ee0*/  FFMA R99, R110, R73.reuse, R102 ;  /* 0x000000496e637223 */ /* 0x080fe20000000066 */
[----:B------:R-:W4:Y:S01]  /*5ef0*/  LDS R64, [R90.X4+0xf34] ;  /* 0x000f34005a407984 */ /* 0x000f220000004800 */
[----:B-----5:R-:W-:-:S02]  /*5f00*/  FFMA R101, R112, R73, R104 ;  /* 0x0000004970657223 */ /* 0x020fc40000000068 */
[----:B------:R-:W-:Y:S01]  /*5f10*/  FFMA R102, R112, R85, R97 ;  /* 0x0000005570667223 */ /* 0x000fe20000000061 */
[----:B------:R-:W5:Y:S01]  /*5f20*/  LDS R67, [R90.X4+0xf6c] ;  /* 0x000f6c005a437984 */ /* 0x000f620000004800 */
[C---:B------:R-:W-:Y:S02]  /*5f30*/  FFMA R111, R122.reuse, R73, R114 ;  /* 0x000000497a6f7223 */ /* 0x040fe40000000072 */
[-C--:B------:R-:W-:Y:S01]  /*5f40*/  FFMA R104, R122, R85.reuse, R107 ;  /* 0x000000557a687223 */ /* 0x080fe2000000006b */
[----:B------:R-:W2:Y:S01]  /*5f50*/  LDS R95, [R90.X4+0xf88] ;  /* 0x000f88005a5f7984 */ /* 0x000ea20000004800 */
[----:B-1----:R-:W-:Y:S02]  /*5f60*/  FFMA R114, R72, R85, R109 ;  /* 0x0000005548727223 */ /* 0x002fe4000000006d */
[----:B0-----:R-:W-:Y:S01]  /*5f70*/  FFMA R121, R76, R73, R124 ;  /* 0x000000494c797223 */ /* 0x001fe2000000007c */
[----:B------:R-:W0:Y:S01]  /*5f80*/  LDS R97, [R90.X4+0xfa4] ;  /* 0x000fa4005a617984 */ /* 0x000e220000004800 */
[----:B------:R-:W-:-:S02]  /*5f90*/  FFMA R124, R56, R85, R119 ;  /* 0x00000055387c7223 */ /* 0x000fc40000000077 */
[-C--:B------:R-:W-:Y:S01]  /*5fa0*/  FFMA R148, R105, R80.reuse, R148 ;  /* 0x0000005069947223 */ /* 0x080fe20000000094 */
[----:B------:R-:W1:Y:S01]  /*5fb0*/  LDS R107, [R90.X4+0xfc0] ;  /* 0x000fc0005a6b7984 */ /* 0x000e620000004800 */
[-C--:B------:R-:W-:Y:S02]  /*5fc0*/  FFMA R150, R115, R80.reuse, R150 ;  /* 0x0000005073967223 */ /* 0x080fe40000000096 */
[-C--:B------:R-:W-:Y:S01]  /*5fd0*/  FFMA R152, R127, R80.reuse, R152 ;  /* 0x000000507f987223 */ /* 0x080fe20000000098 */
[----:B------:R-:W0:Y:S01]  /*5fe0*/  LDS R109, [R90.X4+0xfdc] ;  /* 0x000fdc005a6d7984 */ /* 0x000e220000004800 */
[----:B------:R-:W-:Y:S02]  /*5ff0*/  FFMA R167, R69, R80, R167 ;  /* 0x0000005045a77223 */ /* 0x000fe400000000a7 */
[----:B------:R-:W-:Y:S01]  /*6000*/  FFMA R80, R66, R85, R71 ;  /* 0x0000005542507223 */ /* 0x000fe20000000047 */
[----:B------:R-:W0:Y:S01]  /*6010*/  LDS R119, [R90.X4+0xff8] ;  /* 0x000ff8005a777984 */ /* 0x000e220000004800 */
[----:B------:R-:W-:-:S02]  /*6020*/  FFMA R69, R98, R73, R68 ;  /* 0x0000004962457223 */ /* 0x000fc40000000044 */
[C---:B------:R-:W-:Y:S02]  /*6030*/  FFMA R155, R98.reuse, R85, R155 ;  /* 0x00000055629b7223 */ /* 0x040fe4000000009b */
[----:B------:R-:W-:Y:S02]  /*6040*/  FFMA R98, R98, R81, R103 ;  /* 0x0000005162627223 */ /* 0x000fe40000000067 */
[----:B------:R-:W-:Y:S02]  /*6050*/  FFMA R71, R100, R73, R70 ;  /* 0x0000004964477223 */ /* 0x000fe40000000046 */
[----:B------:R-:W-:Y:S02]  /*6060*/  FFMA R105, R112, R77, R108 ;  /* 0x0000004d70697223 */ /* 0x000fe4000000006c */
[C---:B------:R-:W-:Y:S02]  /*6070*/  FFMA R123, R56.reuse, R73, R126 ;  /* 0x00000049387b7223 */ /* 0x040fe4000000007e */
[----:B------:R-:W-:-:S02]  /*6080*/  FFMA R127, R56, R77, R130 ;  /* 0x0000004d387f7223 */ /* 0x000fc40000000082 */
[-C--:B------:R-:W-:Y:S02]  /*6090*/  FFMA R156, R56, R81.reuse, R156 ;  /* 0x00000051389c7223 */ /* 0x080fe4000000009c */
[----:B------:R-:W-:Y:S02]  /*60a0*/  FFMA R66, R66, R81, R93 ;  /* 0x0000005142427223 */ /* 0x000fe4000000005d */
[C---:B------:R-:W-:Y:S02]  /*60b0*/  FFMA R103, R110.reuse, R77, R106 ;  /* 0x0000004d6e677223 */ /* 0x040fe4000000006a */
[----:B------:R-:W-:Y:S02]  /*60c0*/  FFMA R153, R110, R85, R153 ;  /* 0x000000556e997223 */ /* 0x000fe40000000099 */
[----:B------:R-:W-:Y:S02]  /*60d0*/  FFMA R112, R112, R81, R117 ;  /* 0x0000005170707223 */ /* 0x000fe40000000075 */
[----:B------:R-:W-:-:S02]  /*60e0*/  FFMA R158, R76, R85, R158 ;  /* 0x000000554c9e7223 */ /* 0x000fc4000000009e */
[C---:B--2---:R-:W-:Y:S02]  /*60f0*/  FFMA R129, R58.reuse, R73, R132 ;  /* 0x000000493a817223 */ /* 0x044fe40000000084 */
[C---:B------:R-:W-:Y:S02]  /*6100*/  FFMA R133, R58.reuse, R77, R136 ;  /* 0x0000004d3a857223 */ /* 0x040fe40000000088 */
[C---:B------:R-:W-:Y:S02]  /*6110*/  FFMA R160, R58.reuse, R85, R160 ;  /* 0x000000553aa07223 */ /* 0x040fe400000000a0 */
[----:B------:R-:W-:Y:S02]  /*6120*/  FFMA R162, R58, R81, R162 ;  /* 0x000000513aa27223 */ /* 0x000fe400000000a2 */
[C---:B------:R-:W-:Y:S02]  /*6130*/  FFMA R131, R60.reuse, R73, R134 ;  /* 0x000000493c837223 */ /* 0x040fe40000000086 */
[----:B------:R-:W-:-:S02]  /*6140*/  FFMA R135, R60, R77, R138 ;  /* 0x0000004d3c877223 */ /* 0x000fc4000000008a */
[C---:B------:R-:W-:Y:S02]  /*6150*/  FFMA R161, R60.reuse, R85, R161 ;  /* 0x000000553ca17223 */ /* 0x040fe400000000a1 */
[----:B------:R-:W-:Y:S02]  /*6160*/  FFMA R163, R60, R81, R163 ;  /* 0x000000513ca37223 */ /* 0x000fe400000000a3 */
[C---:B---3--:R-:W-:Y:S02]  /*6170*/  FFMA R137, R62.reuse, R73, R140 ;  /* 0x000000493e897223 */ /* 0x048fe4000000008c */
[C---:B------:R-:W-:Y:S02]  /*6180*/  FFMA R141, R62.reuse, R77, R144 ;  /* 0x0000004d3e8d7223 */ /* 0x040fe40000000090 */
[C---:B------:R-:W-:Y:S02]  /*6190*/  FFMA R164, R62.reuse, R85, R164 ;  /* 0x000000553ea47223 */ /* 0x040fe400000000a4 */
[----:B------:R-:W-:-:S02]  /*61a0*/  FFMA R166, R62, R81, R166 ;  /* 0x000000513ea67223 */ /* 0x000fc400000000a6 */
[----:B----4-:R-:W-:Y:S02]  /*61b0*/  FFMA R165, R64, R85, R165 ;  /* 0x0000005540a57223 */ /* 0x010fe400000000a5 */
[----:B------:R-:W-:Y:S02]  /*61c0*/  FFMA R56, R65, R74, R57 ;  /* 0x0000004a41387223 */ /* 0x000fe40000000039 */
[-C--:B------:R-:W-:Y:S01]  /*61d0*/  FFMA R93, R100, R77.reuse, R96 ;  /* 0x0000004d645d7223 */ /* 0x080fe20000000060 */
[----:B------:R-:W2:Y:S01]  /*61e0*/  LDS R57, [R90.X4+0x104c] ;  /* 0x00104c005a397984 */ /* 0x000ea20000004800 */
[----:B------:R-:W-:Y:S02]  /*61f0*/  FFMA R115, R122, R77, R118 ;  /* 0x0000004d7a737223 */ /* 0x000fe40000000076 */
[C---:B------:R-:W-:Y:S02]  /*6200*/  FFMA R113, R72.reuse, R73, R116 ;  /* 0x0000004948717223 */ /* 0x040fe40000000074 */
[----:B------:R-:W-:-:S02]  /*6210*/  FFMA R117, R72, R77, R120 ;  /* 0x0000004d48757223 */ /* 0x000fc40000000078 */
[----:B------:R-:W-:Y:S02]  /*6220*/  FFMA R154, R72, R81, R154 ;  /* 0x00000051489a7223 */ /* 0x000fe4000000009a */
[----:B------:R-:W-:Y:S02]  /*6230*/  FFMA R125, R76, R77, R128 ;  /* 0x0000004d4c7d7223 */ /* 0x000fe40000000080 */
[C---:B------:R-:W-:Y:S02]  /*6240*/  FFMA R139, R64.reuse, R73, R142 ;  /* 0x00000049408b7223 */ /* 0x040fe4000000008e */
[----:B------:R-:W-:Y:S01]  /*6250*/  FFMA R143, R64, R77, R146 ;  /* 0x0000004d408f7223 */ /* 0x000fe20000000092 */
[----:B------:R-:W3:Y:S01]  /*6260*/  LDS R73, [R90.X4+0x1014] ;  /* 0x001014005a497984 */ /* 0x000ee20000004800 */
[C---:B------:R-:W-:Y:S02]  /*6270*/  FFMA R60, R65.reuse, R78, R61 ;  /* 0x0000004e413c7223 */ /* 0x040fe4000000003d */
[C---:B------:R-:W-:Y:S01]  /*6280*/  FFMA R157, R65.reuse, R86, R157 ;  /* 0x00000056419d7223 */ /* 0x040fe2000000009d */
[----:B------:R-:W4:Y:S01]  /*6290*/  LDS R77, [R90.X4+0x1030] ;  /* 0x001030005a4d7984 */ /* 0x000f220000004800 */
[----:B------:R-:W-:-:S02]  /*62a0*/  FFMA R85, R65, R82, R84 ;  /* 0x0000005241557223 */ /* 0x000fc40000000054 */
[C---:B-----5:R-:W-:Y:S01]  /*62b0*/  FFMA R58, R67.reuse, R74, R59 ;  /* 0x0000004a433a7223 */ /* 0x060fe2000000003b */
[----:B------:R-:W-:Y:S01]  /*62c0*/  LDS R61, [R90.X4+0x1084] ;  /* 0x001084005a3d7984 */ /* 0x000fe20000004800 */
[-C--:B------:R-:W-:Y:S02]  /*62d0*/  FFMA R62, R67, R78.reuse, R63 ;  /* 0x0000004e433e7223 */ /* 0x080fe4000000003f */
[C---:B------:R-:W-:Y:S01]  /*62e0*/  FFMA R72, R95.reuse, R78, R91 ;  /* 0x0000004e5f487223 */ /* 0x040fe2000000005b */
[----:B------:R-:W5:Y:S01]  /*62f0*/  LDS R59, [R90.X4+0x1068] ;  /* 0x001068005a3b7984 */ /* 0x000f620000004800 */
[----:B------:R-:W-:Y:S02]  /*6300*/  FFMA R91, R95, R82, R98 ;  /* 0x000000525f5b7223 */ /* 0x000fe40000000062 */
[----:B0-----:R-:W-:Y:S01]  /*6310*/  FFMA R70, R97, R74, R71 ;  /* 0x0000004a61467223 */ /* 0x001fe20000000047 */
[----:B------:R-:W0:Y:S01]  /*6320*/  LDS R63, [R90.X4+0x10a0] ;  /* 0x0010a0005a3f7984 */ /* 0x000e220000004800 */
[----:B------:R-:W-:-:S02]  /*6330*/  FFMA R167, R64, R81, R167 ;  /* 0x0000005140a77223 */ /* 0x000fc400000000a7 */
[----:B------:R-:W-:Y:S01]  /*6340*/  FFMA R140, R67, R86, R80 ;  /* 0x00000056438c7223 */ /* 0x000fe20000000050 */
[----:B------:R-:W0:Y:S01]  /*6350*/  LDS R65, [R90.X4+0x10bc] ;  /* 0x0010bc005a417984 */ /* 0x000e220000004800 */
[----:B-1----:R-:W-:Y:S02]  /*6360*/  FFMA R98, R107, R78, R103 ;  /* 0x0000004e6b627223 */ /* 0x002fe40000000067 */
[----:B------:R-:W-:Y:S01]  /*6370*/  FFMA R71, R109, R86, R102 ;  /* 0x000000566d477223 */ /* 0x000fe20000000066 */
[----:B------:R-:W1:Y:S01]  /*6380*/  LDS R64, [R90.X4+0x10d8] ;  /* 0x0010d8005a407984 */ /* 0x000e620000004800 */
[----:B------:R-:W-:Y:S02]  /*6390*/  FFMA R67, R67, R82, R66 ;  /* 0x0000005243437223 */ /* 0x000fe40000000042 */
[----:B------:R-:W-:Y:S01]  /*63a0*/  FFMA R103, R119, R86, R104 ;  /* 0x0000005677677223 */ /* 0x000fe20000000068 */
[----:B------:R-:W0:Y:S01]  /*63b0*/  LDS R80, [R90.X4+0x1110] ;  /* 0x001110005a507984 */ /* 0x000e220000004800 */
[----:B------:R-:W-:-:S02]  /*63c0*/  FFMA R148, R100, R81, R148 ;  /* 0x0000005164947223 */ /* 0x000fc40000000094 */
[-C--:B------:R-:W-:Y:S01]  /*63d0*/  FFMA R150, R110, R81.reuse, R150 ;  /* 0x000000516e967223 */ /* 0x080fe20000000096 */
[----:B------:R-:W1:Y:S01]  /*63e0*/  LDS R84, [R90.X4+0x112c] ;  /* 0x00112c005a547984 */ /* 0x000e620000004800 */
[-C--:B------:R-:W-:Y:S02]  /*63f0*/  FFMA R159, R76, R81.reuse, R159 ;  /* 0x000000514c9f7223 */ /* 0x080fe4000000009f */
[----:B------:R-:W-:Y:S01]  /*6400*/  FFMA R152, R122, R81, R152 ;  /* 0x000000517a987223 */ /* 0x000fe20000000098 */
[----:B------:R-:W1:Y:S01]  /*6410*/  LDS R102, [R90.X4+0x1148] ;  /* 0x001148005a667984 */ /* 0x000e620000004800 */
[----:B------:R-:W-:Y:S02]  /*6420*/  FFMA R68, R95, R74, R69 ;  /* 0x0000004a5f447223 */ /* 0x000fe40000000045 */
[-C--:B------:R-:W-:Y:S01]  /*6430*/  FFMA R76, R97, R78.reuse, R93 ;  /* 0x0000004e614c7223 */ /* 0x080fe2000000005d */
[----:B------:R-:W1:Y:S01]  /*6440*/  LDS R66, [R90.X4+0x10f4] ;  /* 0x0010f4005a427984 */ /* 0x000e620000004800 */
[----:B------:R-:W-:-:S02]  /*6450*/  FFMA R110, R119, R78, R115 ;  /* 0x0000004e776e7223 */ /* 0x000fc40000000073 */
[----:B------:R-:W-:Y:S01]  /*6460*/  FFMA R69, R97, R86, R94 ;  /* 0x0000005661457223 */ /* 0x000fe2000000005e */
[----:B------:R-:W1:Y:S01]  /*6470*/  LDS R104, [R90.X4+0x1164] ;  /* 0x001164005a687984 */ /* 0x000e620000004800 */
[----:B------:R-:W-:Y:S02]  /*6480*/  FFMA R93, R109, R82, R112 ;  /* 0x000000526d5d7223 */ /* 0x000fe40000000070 */
[-C--:B--2---:R-:W-:Y:S02]  /*6490*/  FFMA R115, R57, R86.reuse, R124 ;  /* 0x0000005639737223 */ /* 0x084fe4000000007c */
[----:B------:R-:W-:Y:S02]  /*64a0*/  FFMA R155, R95, R86, R155 ;  /* 0x000000565f9b7223 */ /* 0x000fe4000000009b */
[----:B------:R-:W-:Y:S02]  /*64b0*/  FFMA R148, R97, R82, R148 ;  /* 0x0000005261947223 */ /* 0x000fe40000000094 */
[----:B------:R-:W-:-:S02]  /*64c0*/  FFMA R94, R107, R74, R99 ;  /* 0x0000004a6b5e7223 */ /* 0x000fc40000000063 */
[-C--:B------:R-:W-:Y:S02]  /*64d0*/  FFMA R96, R109, R74.reuse, R101 ;  /* 0x0000004a6d607223 */ /* 0x080fe40000000065 */
[-C--:B------:R-:W-:Y:S02]  /*64e0*/  FFMA R106, R119, R74.reuse, R111 ;  /* 0x0000004a776a7223 */ /* 0x080fe4000000006f */
[-C--:B---3--:R-:W-:Y:S02]  /*64f0*/  FFMA R108, R73, R74.reuse, R113 ;  /* 0x0000004a496c7223 */ /* 0x088fe40000000071 */
[-C--:B----4-:R-:W-:Y:S02]  /*6500*/  FFMA R116, R77, R74.reuse, R121 ;  /* 0x0000004a4d747223 */ /* 0x090fe40000000079 */
[-C--:B------:R-:W-:Y:S02]  /*6510*/  FFMA R118, R57, R74.reuse, R123 ;  /* 0x0000004a39767223 */ /* 0x080fe4000000007b */
[----:B-----5:R-:W-:-:S02]  /*6520*/  FFMA R124, R59, R74, R129 ;  /* 0x0000004a3b7c7223 */ /* 0x020fc40000000081 */
[-C--:B------:R-:W-:Y:S02]  /*6530*/  FFMA R126, R61, R74.reuse, R131 ;  /* 0x0000004a3d7e7223 */ /* 0x080fe40000000083 */
[-C--:B0-----:R-:W-:Y:S02]  /*6540*/  FFMA R132, R63, R74.reuse, R137 ;  /* 0x0000004a3f847223 */ /* 0x081fe40000000089 */
[----:B------:R-:W-:Y:S02]  /*6550*/  FFMA R134, R65, R74, R139 ;  /* 0x0000004a41867223 */ /* 0x000fe4000000008b */
[-C--:B------:R-:W-:Y:S01]  /*6560*/  FFMA R100, R109, R78.reuse, R105 ;  /* 0x0000004e6d647223 */ /* 0x080fe20000000069 */
[----:B------:R-:W0:Y:S01]  /*6570*/  LDS R74, [R90.X4+0x119c] ;  /* 0x00119c005a4a7984 */ /* 0x000e220000004800 */
[-C--:B------:R-:W-:Y:S02]  /*6580*/  FFMA R112, R73, R78.reuse, R117 ;  /* 0x0000004e49707223 */ /* 0x080fe40000000075 */
[-C--:B------:R-:W-:Y:S01]  /*6590*/  FFMA R120, R77, R78.reuse, R125 ;  /* 0x0000004e4d787223 */ /* 0x080fe2000000007d */
[----:B------:R-:W-:Y:S01]  /*65a0*/  LDS R117, [R90.X4+0x12ec] ;  /* 0x0012ec005a757984 */ /* 0x000fe20000004800 */
[----:B------:R-:W-:-:S02]  /*65b0*/  FFMA R122, R57, R78, R127 ;  /* 0x0000004e397a7223 */ /* 0x000fc4000000007f */
[-C--:B------:R-:W-:Y:S01]  /*65c0*/  FFMA R128, R59, R78.reuse, R133 ;  /* 0x0000004e3b807223 */ /* 0x080fe20000000085 */
[----:B------:R-:W-:Y:S01]  /*65d0*/  LDS R127, [R90.X4+0x1308] ;  /* 0x001308005a7f7984 */ /* 0x000fe20000004800 */
[-C--:B------:R-:W-:Y:S02]  /*65e0*/  FFMA R130, R61, R78.reuse, R135 ;  /* 0x0000004e3d827223 */ /* 0x080fe40000000087 */
[-C--:B------:R-:W-:Y:S02]  /*65f0*/  FFMA R136, R63, R78.reuse, R141 ;  /* 0x0000004e3f887223 */ /* 0x080fe4000000008d */
[----:B------:R-:W-:Y:S02]  /*6600*/  FFMA R138, R65, R78, R143 ;  /* 0x0000004e418a7223 */ /* 0x000fe4000000008f */
[C---:B------:R-:W-:Y:S01]  /*6610*/  FFMA R153, R107.reuse, R86, R153 ;  /* 0x000000566b997223 */ /* 0x040fe20000000099 */
[----:B------:R-:W2:Y:S01]  /*6620*/  LDS R78, [R90.X4+0x11b8] ;  /* 0x0011b8005a4e7984 */ /* 0x000ea20000004800 */
[----:B------:R-:W-:-:S02]  /*6630*/  FFMA R150, R107, R82, R150 ;  /* 0x000000526b967223 */ /* 0x000fc40000000096 */
[----:B------:R-:W-:Y:S02]  /*6640*/  FFMA R152, R119, R82, R152 ;  /* 0x0000005277987223 */ /* 0x000fe40000000098 */
[C---:B------:R-:W-:Y:S02]  /*6650*/  FFMA R105, R73.reuse, R86, R114 ;  /* 0x0000005649697223 */ /* 0x040fe40000000072 */
[----:B------:R-:W-:Y:S01]  /*6660*/  FFMA R154, R73, R82, R154 ;  /* 0x00000052499a7223 */ /* 0x000fe2000000009a */
[----:B------:R-:W-:Y:S01]  /*6670*/  LDS R114, [R90.X4+0x1180] ;  /* 0x001180005a727984 */ /* 0x000fe20000004800 */
[C---:B------:R-:W-:Y:S02]  /*6680*/  FFMA R158, R77.reuse, R86, R158 ;  /* 0x000000564d9e7223 */ /* 0x040fe4000000009e */
[-C--:B------:R-:W-:Y:S02]  /*6690*/  FFMA R159, R77, R82.reuse, R159 ;  /* 0x000000524d9f7223 */ /* 0x080fe4000000009f */
[----:B------:R-:W-:-:S02]  /*66a0*/  FFMA R156, R57, R82, R156 ;  /* 0x00000052399c7223 */ /* 0x000fc4000000009c */
[C---:B------:R-:W-:Y:S02]  /*66b0*/  FFMA R160, R59.reuse, R86, R160 ;  /* 0x000000563ba07223 */ /* 0x040fe400000000a0 */
[----:B------:R-:W-:Y:S02]  /*66c0*/  FFMA R162, R59, R82, R162 ;  /* 0x000000523ba27223 */ /* 0x000fe400000000a2 */
[C---:B------:R-:W-:Y:S02]  /*66d0*/  FFMA R161, R61.reuse, R86, R161 ;  /* 0x000000563da17223 */ /* 0x040fe400000000a1 */
[----:B------:R-:W-:Y:S02]  /*66e0*/  FFMA R163, R61, R82, R163 ;  /* 0x000000523da37223 */ /* 0x000fe400000000a3 */
[C---:B------:R-:W-:Y:S02]  /*66f0*/  FFMA R164, R63.reuse, R86, R164 ;  /* 0x000000563fa47223 */ /* 0x040fe400000000a4 */
[----:B------:R-:W-:-:S02]  /*6700*/  FFMA R166, R63, R82, R166 ;  /* 0x000000523fa67223 */ /* 0x000fc400000000a6 */
[C---:B------:R-:W-:Y:S02]  /*6710*/  FFMA R165, R65.reuse, R86, R165 ;  /* 0x0000005641a57223 */ /* 0x040fe400000000a5 */
[----:B------:R-:W-:Y:S02]  /*6720*/  FFMA R167, R65, R82, R167 ;  /* 0x0000005241a77223 */ /* 0x000fe400000000a7 */
[----:B-1----:R-:W-:Y:S01]  /*6730*/  FFMA R86, R64, R83, R85 ;  /* 0x0000005340567223 */ /* 0x002fe20000000055 */
[----:B------:R-:W1:Y:S01]  /*6740*/  LDS R82, [R90.X4+0x11d4] ;  /* 0x0011d4005a527984 */ /* 0x000e620000004800 */
[-C--:B------:R-:W-:Y:S02]  /*6750*/  FFMA R99, R80, R79.reuse, R72 ;  /* 0x0000004f50637223 */ /* 0x080fe40000000048 */
[-C--:B------:R-:W-:Y:S01]  /*6760*/  FFMA R101, R84, R79.reuse, R76 ;  /* 0x0000004f54657223 */ /* 0x080fe2000000004c */
[----:B------:R-:W3:Y:S01]  /*6770*/  LDS R72, [R90.X4+0x11f0] ;  /* 0x0011f0005a487984 */ /* 0x000ee20000004800 */
[----:B------:R-:W-:-:S02]  /*6780*/  FFMA R111, R102, R79, R98 ;  /* 0x0000004f666f7223 */ /* 0x000fc40000000062 */
[C---:B------:R-:W-:Y:S01]  /*6790*/  FFMA R73, R64.reuse, R75, R56 ;  /* 0x0000004b40497223 */ /* 0x040fe20000000038 */
[----:B------:R-:W4:Y:S01]  /*67a0*/  LDS R76, [R90.X4+0x120c] ;  /* 0x00120c005a4c7984 */ /* 0x000f220000004800 */
[----:B------:R-:W-:Y:S02]  /*67b0*/  FFMA R81, R64, R79, R60 ;  /* 0x0000004f40517223 */ /* 0x000fe4000000003c */
[C---:B------:R-:W-:Y:S02]  /*67c0*/  FFMA R77, R66.reuse, R75, R58 ;  /* 0x0000004b424d7223 */ /* 0x040fe4000000003a */
[----:B------:R-:W-:Y:S01]  /*67d0*/  FFMA R85, R66, R79, R62 ;  /* 0x0000004f42557223 */ /* 0x000fe2000000003e */
[----:B------:R-:W-:Y:S01]  /*67e0*/  LDS.128 R56, [R92.X4+0x6230] ;  /* 0x006230005c387984 */ /* 0x000fe20000004c00 */
[C---:B------:R-:W-:Y:S02]  /*67f0*/  FFMA R95, R80.reuse, R75, R68 ;  /* 0x0000004b505f7223 */ /* 0x040fe40000000044 */
[C---:B------:R-:W-:Y:S01]  /*6800*/  FFMA R155, R80.reuse, R87, R155 ;  /* 0x00000057509b7223 */ /* 0x040fe2000000009b */
[----:B------:R-:W-:Y:S01]  /*6810*/  LDS.128 R60, [R92.X4+0x6330] ;  /* 0x006330005c3c7984 */ /* 0x000fe20000004c00 */
[----:B------:R-:W-:-:S02]  /*6820*/  FFMA R146, R80, R83, R91 ;  /* 0x0000005350927223 */ /* 0x000fc4000000005b */
[C---:B------:R-:W-:Y:S01]  /*6830*/  FFMA R97, R84.reuse, R75, R70 ;  /* 0x0000004b54617223 */ /* 0x040fe20000000046 */
[----:B------:R-:W5:Y:S01]  /*6840*/  LDS R80, [R90.X4+0x1228] ;  /* 0x001228005a507984 */ /* 0x000f620000004800 */
[C---:B------:R-:W-:Y:S02]  /*6850*/  FFMA R144, R84.reuse, R87, R69 ;  /* 0x0000005754907223 */ /* 0x040fe40000000045 */
[-C--:B------:R-:W-:Y:S01]  /*6860*/  FFMA R148, R84, R83.reuse, R148 ;  /* 0x0000005354947223 */ /* 0x080fe20000000094 */
[----:B------:R-:W-:Y:S01]  /*6870*/  LDS R91, [R90.X4+0x1260] ;  /* 0x001260005a5b7984 */ /* 0x000fe20000004800 */
[----:B------:R-:W-:Y:S02]  /*6880*/  FFMA R98, R104, R83, R93 ;  /* 0x0000005368627223 */ /* 0x000fe4000000005d */
[-C--:B------:R-:W-:Y:S01]  /*6890*/  FFMA R157, R64, R87.reuse, R157 ;  /* 0x00000057409d7223 */ /* 0x080fe2000000009d */
[----:B------:R-:W5:Y:S01]  /*68a0*/  LDS R84, [R90.X4+0x1244] ;  /* 0x001244005a547984 */ /* 0x000f620000004800 */
[----:B------:R-:W-:-:S02]  /*68b0*/  FFMA R140, R66, R87, R140 ;  /* 0x00000057428c7223 */ /* 0x000fc4000000008c */
[----:B------:R-:W-:Y:S01]  /*68c0*/  FFMA R142, R66, R83, R67 ;  /* 0x00000053428e7223 */ /* 0x000fe20000000043 */
[----:B------:R-:W5:Y:S01]  /*68d0*/  LDS R93, [R90.X4+0x127c] ;  /* 0x00127c005a5d7984 */ /* 0x000f620000004800 */
[C---:B------:R-:W-:Y:S02]  /*68e0*/  FFMA R109, R104.reuse, R75, R96 ;  /* 0x0000004b686d7223 */ /* 0x040fe40000000060 */
[----:B------:R-:W-:Y:S01]  /*68f0*/  FFMA R96, R104, R87, R71 ;  /* 0x0000005768607223 */ /* 0x000fe20000000047 */
[----:B------:R-:W5:Y:S01]  /*6900*/  LDS.128 R64, [R92.X4+0x6430] ;  /* 0x006430005c407984 */ /* 0x000f620000004c00 */
[C---:B0-----:R-:W-:Y:S02]  /*6910*/  FFMA R121, R74.reuse, R75, R108 ;  /* 0x0000004b4a797223 */ /* 0x041fe4000000006c */
[----:B------:R-:W-:Y:S01]  /*6920*/  FFMA R108, R74, R87, R105 ;  /* 0x000000574a6c7223 */ /* 0x000fe20000000069 */
[----:B------:R-:W0:Y:S01]  /*6930*/  LDS.128 R68, [R92.X4+0x6530] ;  /* 0x006530005c447984 */ /* 0x000e220000004c00 */
[----:B--2---:R-:W-:-:S02]  /*6940*/  FFMA R133, R78, R79, R120 ;  /* 0x0000004f4e857223 */ /* 0x004fc40000000078 */
[----:B-1----:R-:W-:Y:S01]  /*6950*/  FFMA R120, R82, R87, R115 ;  /* 0x0000005752787223 */ /* 0x002fe20000000073 */
[----:B------:R-:W1:Y:S01]  /*6960*/  LDS R105, [R90.X4+0x12b4] ;  /* 0x0012b4005a697984 */ /* 0x000e620000004800 */
[-C--:B------:R-:W-:Y:S02]  /*6970*/  FFMA R123, R114, R79.reuse, R110 ;  /* 0x0000004f727b7223 */ /* 0x080fe4000000006e */
[C---:B------:R-:W-:Y:S01]  /*6980*/  FFMA R125, R74.reuse, R79, R112 ;  /* 0x0000004f4a7d7223 */ /* 0x040fe20000000070 */
[----:B------:R-:W2:Y:S01]  /*6990*/  LDS R115, [R90.X4+0x12d0] ;  /* 0x0012d0005a737984 */ /* 0x000ea20000004800 */
[----:B------:R-:W-:Y:S02]  /*69a0*/  FFMA R154, R74, R83, R154 ;  /* 0x000000534a9a7223 */ /* 0x000fe4000000009a */
[C---:B------:R-:W-:Y:S02]  /*69b0*/  FFMA R129, R78.reuse, R75, R116 ;  /* 0x0000004b4e817223 */ /* 0x040fe40000000074 */
[----:B------:R-:W-:-:S02]  /*69c0*/  FFMA R158, R78, R87, R158 ;  /* 0x000000574e9e7223 */ /* 0x000fc4000000009e */
[----:B------:R-:W-:Y:S02]  /*69d0*/  FFMA R159, R78, R83, R159 ;  /* 0x000000534e9f7223 */ /* 0x000fe4000000009f */
[C---:B---3--:R-:W-:Y:S02]  /*69e0*/  FFMA R137, R72.reuse, R75, R124 ;  /* 0x0000004b48897223 */ /* 0x048fe4000000007c */
[C---:B------:R-:W-:Y:S02]  /*69f0*/  FFMA R141, R72.reuse, R79, R128 ;  /* 0x0000004f488d7223 */ /* 0x040fe40000000080 */
[C---:B------:R-:W-:Y:S02]  /*6a00*/  FFMA R160, R72.reuse, R87, R160 ;  /* 0x0000005748a07223 */ /* 0x040fe400000000a0 */
[----:B------:R-:W-:Y:S02]  /*6a10*/  FFMA R162, R72, R83, R162 ;  /* 0x0000005348a27223 */ /* 0x000fe400000000a2 */
[----:B----4-:R-:W-:-:S02]  /*6a20*/  FFMA R139, R76, R75, R126 ;  /* 0x0000004b4c8b7223 */ /* 0x010fc4000000007e */
[C---:B------:R-:W-:Y:S02]  /*6a30*/  FFMA R143, R76.reuse, R79, R130 ;  /* 0x0000004f4c8f7223 */ /* 0x040fe40000000082 */
[C---:B------:R-:W-:Y:S02]  /*6a40*/  FFMA R161, R76.reuse, R87, R161 ;  /* 0x000000574ca17223 */ /* 0x040fe400000000a1 */
[----:B------:R-:W-:Y:S02]  /*6a50*/  FFMA R163, R76, R83, R163 ;  /* 0x000000534ca37223 */ /* 0x000fe400000000a3 */
[C---:B------:R-:W-:Y:S02]  /*6a60*/  FFMA R107, R102.reuse, R75, R94 ;  /* 0x0000004b666b7223 */ /* 0x040fe4000000005e */
[----:B------:R-:W-:Y:S02]  /*6a70*/  FFMA R150, R102, R83, R150 ;  /* 0x0000005366967223 */ /* 0x000fe40000000096 */
[----:B------:R-:W-:-:S02]  /*6a80*/  FFMA R113, R104, R79, R100 ;  /* 0x0000004f68717223 */ /* 0x000fc40000000064 */
[C---:B------:R-:W-:Y:S02]  /*6a90*/  FFMA R119, R114.reuse, R75, R106 ;  /* 0x0000004b72777223 */ /* 0x040fe4000000006a */
[C---:B------:R-:W-:Y:S02]  /*6aa0*/  FFMA R110, R114.reuse, R87, R103 ;  /* 0x00000057726e7223 */ /* 0x040fe40000000067 */
[----:B------:R-:W-:Y:S01]  /*6ab0*/  FFMA R152, R114, R83, R152 ;  /* 0x0000005372987223 */ /* 0x000fe20000000098 */
[----:B------:R-:W3:Y:S01]  /*6ac0*/  LDS R103, [R90.X4+0x1298] ;  /* 0x001298005a677984 */ /* 0x000ee20000004800 */
[C---:B------:R-:W-:Y:S02]  /*6ad0*/  FFMA R131, R82.reuse, R75, R118 ;  /* 0x0000004b52837223 */ /* 0x040fe40000000076 */
[C---:B------:R-:W-:Y:S02]  /*6ae0*/  FFMA R135, R82.reuse, R79, R122 ;  /* 0x0000004f52877223 */ /* 0x040fe4000000007a */
[----:B------:R-:W-:-:S02]  /*6af0*/  FFMA R156, R82, R83, R156 ;  /* 0x00000053529c7223 */ /* 0x000fc4000000009c */
[C---:B-----5:R-:W-:Y:S01]  /*6b00*/  FFMA R145, R80.reuse, R75, R132 ;  /* 0x0000004b50917223 */ /* 0x060fe20000000084 */
[----:B------:R-:W-:Y:S01]  /*6b10*/  LDS R82, [R90.X4+0x1404] ;  /* 0x001404005a527984 */ /* 0x000fe20000004800 */
[C---:B------:R-:W-:Y:S02]  /*6b20*/  FFMA R149, R80.reuse, R79, R136 ;  /* 0x0000004f50957223 */ /* 0x040fe40000000088 */
[----:B------:R-:W-:Y:S02]  /*6b30*/  FFMA R166, R80, R83, R166 ;  /* 0x0000005350a67223 */ /* 0x000fe400000000a6 */
[C---:B------:R-:W-:Y:S02]  /*6b40*/  FFMA R147, R84.reuse, R75, R134 ;  /* 0x0000004b54937223 */ /* 0x040fe40000000086 */
[C---:B------:R-:W-:Y:S01]  /*6b50*/  FFMA R151, R84.reuse, R79, R138 ;  /* 0x0000004f54977223 */ /* 0x040fe2000000008a */
[----:B------:R-:W4:Y:S01]  /*6b60*/  LDS R75, [R90.X4+0x1324] ;  /* 0x001324005a4b7984 */ /* 0x000f220000004800 */
[----:B------:R-:W-:-:S02]  /*6b70*/  FFMA R167, R84, R83, R167 ;  /* 0x0000005354a77223 */ /* 0x000fc400000000a7 */
[C---:B------:R-:W-:Y:S01]  /*6b80*/  FFMA R72, R56.reuse, R91, R73 ;  /* 0x0000005b38487223 */ /* 0x040fe20000000049 */
[----:B------:R-:W5:Y:S01]  /*6b90*/  LDS R79, [R90.X4+0x1340] ;  /* 0x001340005a4f7984 */ /* 0x000f620000004800 */
[-C--:B------:R-:W-:Y:S02]  /*6ba0*/  FFMA R76, R91, R60.reuse, R81 ;  /* 0x0000003c5b4c7223 */ /* 0x080fe40000000051 */
[----:B------:R-:W-:Y:S01]  /*6bb0*/  FFMA R74, R56, R93, R77 ;  /* 0x0000005d384a7223 */ /* 0x000fe2000000004d */
[----:B------:R-:W5:Y:S01]  /*6bc0*/  LDS R73, [R90.X4+0x135c] ;  /* 0x00135c005a497984 */ /* 0x000f620000004800 */
[----:B------:R-:W-:Y:S02]  /*6bd0*/  FFMA R78, R93, R60, R85 ;  /* 0x0000003c5d4e7223 */ /* 0x000fe40000000055 */
[----:B------:R-:W-:Y:S01]  /*6be0*/  FFMA R164, R80, R87, R164 ;  /* 0x0000005750a47223 */ /* 0x000fe200000000a4 */
[----:B------:R-:W5:Y:S01]  /*6bf0*/  LDS R77, [R90.X4+0x1378] ;  /* 0x001378005a4d7984 */ /* 0x000f620000004800 */
[----:B------:R-:W-:-:S02]  /*6c00*/  FFMA R157, R91, R64, R157 ;  /* 0x000000405b9d7223 */ /* 0x000fc4000000009d */
[----:B0-----:R-:W-:Y:S01]  /*6c10*/  FFMA R91, R91, R68, R86 ;  /* 0x000000445b5b7223 */ /* 0x001fe20000000056 */
[----:B------:R-:W0:Y:S01]  /*6c20*/  LDS R81, [R90.X4+0x1394] ;  /* 0x001394005a517984 */ /* 0x000e220000004800 */
[----:B------:R-:W-:Y:S02]  /*6c30*/  FFMA R153, R102, R87, R153 ;  /* 0x0000005766997223 */ /* 0x000fe40000000099 */
[----:B-1----:R-:W-:Y:S01]  /*6c40*/  FFMA R86, R56, R105, R97 ;  /* 0x0000006938567223 */ /* 0x002fe20000000061 */
[----:B------:R-:W1:Y:S01]  /*6c50*/  LDS R83, [R90.X4+0x13b0] ;  /* 0x0013b0005a537984 */ /* 0x000e620000004800 */
[----:B------:R-:W-:Y:S02]  /*6c60*/  FFMA R165, R84, R87, R165 ;  /* 0x0000005754a57223 */ /* 0x000fe400000000a5 */
[C---:B--2---:R-:W-:Y:S01]  /*6c70*/  FFMA R100, R56.reuse, R115, R107 ;  /* 0x0000007338647223 */ /* 0x044fe2000000006b */
[----:B------:R-:W2:Y:S01]  /*6c80*/  LDS R85, [R90.X4+0x13cc] ;  /* 0x0013cc005a557984 */ /* 0x000ea20000004800 */
[----:B------:R-:W-:-:S02]  /*6c90*/  FFMA R102, R56, R117, R109 ;  /* 0x0000007538667223 */ /* 0x000fc4000000006d */
[----:B------:R-:W-:Y:S01]  /*6ca0*/  FFMA R106, R60, R117, R113 ;  /* 0x000000753c6a7223 */ /* 0x000fe20000000071 */
[----:B------:R-:W2:Y:S01]  /*6cb0*/  LDS R80, [R90.X4+0x13e8] ;  /* 0x0013e8005a507984 */ /* 0x000ea20000004800 */
[-C--:B------:R-:W-:Y:S02]  /*6cc0*/  FFMA R97, R117, R64.reuse, R96 ;  /* 0x0000004075617223 */ /* 0x080fe40000000060 */
[----:B------:R-:W-:Y:S01]  /*6cd0*/  FFMA R87, R93, R64, R140 ;  /* 0x000000405d577223 */ /* 0x000fe2000000008c */
[----:B------:R-:W-:Y:S01]  /*6ce0*/  LDS R96, [R90.X4+0x1420] ;  /* 0x001420005a607984 */ /* 0x000fe20000004800 */
[----:B------:R-:W-:Y:S02]  /*6cf0*/  FFMA R117, R117, R68, R98 ;  /* 0x0000004475757223 */ /* 0x000fe40000000062 */
[----:B------:R-:W-:Y:S01]  /*6d00*/  FFMA R107, R127, R64, R110 ;  /* 0x000000407f6b7223 */ /* 0x000fe2000000006e */
[----:B------:R-:W2:Y:S01]  /*6d10*/  LDS R98, [R90.X4+0x143c] ;  /* 0x00143c005a627984 */ /* 0x000ea20000004800 */
[----:B---3--:R-:W-:-:S02]  /*6d20*/  FFMA R84, R56, R103, R95 ;  /* 0x0000006738547223 */ /* 0x008fc4000000005f */
[C---:B------:R-:W-:Y:S01]  /*6d30*/  FFMA R112, R56.reuse, R127, R119 ;  /* 0x0000007f38707223 */ /* 0x040fe20000000077 */
[----:B------:R-:W3:Y:S01]  /*6d40*/  LDS R110, [R90.X4+0x1474] ;  /* 0x001474005a6e7984 */ /* 0x000ee20000004800 */
[C---:B----4-:R-:W-:Y:S02]  /*6d50*/  FFMA R114, R56.reuse, R75, R121 ;  /* 0x0000004b38727223 */ /* 0x050fe40000000079 */
[----:B------:R-:W-:Y:S02]  /*6d60*/  FFMA R93, R93, R68, R142 ;  /* 0x000000445d5d7223 */ /* 0x000fe4000000008e */
[C---:B-----5:R-:W-:Y:S02]  /*6d70*/  FFMA R122, R56.reuse, R79, R129 ;  /* 0x0000004f387a7223 */ /* 0x060fe40000000081 */
[----:B------:R-:W-:Y:S02]  /*6d80*/  FFMA R95, R105, R64, R144 ;  /* 0x00000040695f7223 */ /* 0x000fe40000000090 */
[----:B------:R-:W-:-:S02]  /*6d90*/  FFMA R124, R56, R73, R131 ;  /* 0x00000049387c7223 */ /* 0x000fc40000000083 */
[-C--:B------:R-:W-:Y:S02]  /*6da0*/  FFMA R109, R75, R64.reuse, R108 ;  /* 0x000000404b6d7223 */ /* 0x080fe4000000006c */
[C---:B------:R-:W-:Y:S01]  /*6db0*/  FFMA R130, R56.reuse, R77, R137 ;  /* 0x0000004d38827223 */ /* 0x040fe20000000089 */
[----:B------:R-:W-:Y:S01]  /*6dc0*/  LDS R108, [R90.X4+0x1458] ;  /* 0x001458005a6c7984 */ /* 0x000fe20000004800 */
[----:B------:R-:W-:Y:S02]  /*6dd0*/  FFMA R119, R73, R64, R120 ;  /* 0x0000004049777223 */ /* 0x000fe40000000078 */
[----:B0-----:R-:W-:Y:S01]  /*6de0*/  FFMA R132, R56, R81, R139 ;  /* 0x0000005138847223 */ /* 0x001fe2000000008b */
[----:B------:R-:W-:Y:S01]  /*6df0*/  LDS R120, [R90.X4+0x1490] ;  /* 0x001490005a787984 */ /* 0x000fe20000004800 */
[----:B------:R-:W-:Y:S02]  /*6e00*/  FFMA R92, R60, R103, R99 ;  /* 0x000000673c5c7223 */ /* 0x000fe40000000063 */
[----:B-1----:R-:W-:-:S02]  /*6e10*/  FFMA R138, R56, R83, R145 ;  /* 0x00000053388a7223 */ /* 0x002fc40000000091 */
[-C--:B------:R-:W-:Y:S02]  /*6e20*/  FFMA R155, R103, R64.reuse, R155 ;  /* 0x00000040679b7223 */ /* 0x080fe4000000009b */
[----:B--2---:R-:W-:Y:S02]  /*6e30*/  FFMA R140, R56, R85, R147 ;  /* 0x00000055388c7223 */ /* 0x004fe40000000093 */
[----:B------:R-:W0:Y:S01]  /*6e40*/  LDS R56, [R90.X4+0x14ac] ;  /* 0x0014ac005a387984 */ /* 0x000e220000004800 */
[C---:B------:R-:W-:Y:S02]  /*6e50*/  FFMA R94, R60.reuse, R105, R101 ;  /* 0x000000693c5e7223 */ /* 0x040fe40000000065 */
[C---:B------:R-:W-:Y:S02]  /*6e60*/  FFMA R104, R60.reuse, R115, R111 ;  /* 0x000000733c687223 */ /* 0x040fe4000000006f */
[----:B------:R-:W-:Y:S02]  /*6e70*/  FFMA R153, R115, R64, R153 ;  /* 0x0000004073997223 */ /* 0x000fe40000000099 */
[----:B------:R-:W-:-:S02]  /*6e80*/  FFMA R116, R60, R127, R123 ;  /* 0x0000007f3c747223 */ /* 0x000fc4000000007b */
[C---:B------:R-:W-:Y:S02]  /*6e90*/  FFMA R118, R60.reuse, R75, R125 ;  /* 0x0000004b3c767223 */ /* 0x040fe4000000007d */
[----:B------:R-:W-:Y:S02]  /*6ea0*/  FFMA R154, R75, R68, R154 ;  /* 0x000000444b9a7223 */ /* 0x000fe4000000009a */
[C---:B------:R-:W-:Y:S02]  /*6eb0*/  FFMA R126, R60.reuse, R79, R133 ;  /* 0x0000004f3c7e7223 */ /* 0x040fe40000000085 */
[----:B------:R-:W-:Y:S02]  /*6ec0*/  FFMA R158, R79, R64, R158 ;  /* 0x000000404f9e7223 */ /* 0x000fe4000000009e */
[----:B------:R-:W-:Y:S02]  /*6ed0*/  FFMA R128, R60, R73, R135 ;  /* 0x000000493c807223 */ /* 0x000fe40000000087 */
[----:B------:R-:W-:-:S02]  /*6ee0*/  FFMA R156, R73, R68, R156 ;  /* 0x00000044499c7223 */ /* 0x000fc4000000009c */
[C---:B------:R-:W-:Y:S02]  /*6ef0*/  FFMA R134, R60.reuse, R77, R141 ;  /* 0x0000004d3c867223 */ /* 0x040fe4000000008d */
[C---:B------:R-:W-:Y:S02]  /*6f00*/  FFMA R160, R77.reuse, R64, R160 ;  /* 0x000000404da07223 */ /* 0x040fe400000000a0 */
[----:B------:R-:W-:Y:S02]  /*6f10*/  FFMA R162, R77, R68, R162 ;  /* 0x000000444da27223 */ /* 0x000fe400000000a2 */
[C---:B------:R-:W-:Y:S02]  /*6f20*/  FFMA R136, R60.reuse, R81, R143 ;  /* 0x000000513c887223 */ /* 0x040fe4000000008f */
[----:B------:R-:W-:Y:S02]  /*6f30*/  FFMA R161, R81, R64, R161 ;  /* 0x0000004051a17223 */ /* 0x000fe400000000a1 */
[----:B------:R-:W-:-:S02]  /*6f40*/  FFMA R142, R60, R83, R149 ;  /* 0x000000533c8e7223 */ /* 0x000fc40000000095 */
[-C--:B------:R-:W-:Y:S02]  /*6f50*/  FFMA R164, R83, R64.reuse, R164 ;  /* 0x0000004053a47223 */ /* 0x080fe400000000a4 */
[----:B------:R-:W-:Y:S02]  /*6f60*/  FFMA R144, R60, R85, R151 ;  /* 0x000000553c907223 */ /* 0x000fe40000000097 */
[----:B------:R-:W-:Y:S01]  /*6f70*/  FFMA R165, R85, R64, R165 ;  /* 0x0000004055a57223 */ /* 0x000fe200000000a5 */
[----:B------:R-:W1:Y:S01]  /*6f80*/  LDS R60, [R90.X4+0x14c8] ;  /* 0x0014c8005a3c7984 */ /* 0x000e620000004800 */
[-C--:B------:R-:W-:Y:S02]  /*6f90*/  FFMA R146, R103, R68.reuse, R146 ;  /* 0x0000004467927223 */ /* 0x080fe40000000092 */
[-C--:B------:R-:W-:Y:S01]  /*6fa0*/  FFMA R148, R105, R68.reuse, R148 ;  /* 0x0000004469947223 */ /* 0x080fe20000000094 */
[----:B------:R-:W2:Y:S01]  /*6fb0*/  LDS R64, [R90.X4+0x14e4] ;  /* 0x0014e4005a407984 */ /* 0x000ea20000004800 */
[----:B------:R-:W-:-:S02]  /*6fc0*/  FFMA R150, R115, R68, R150 ;  /* 0x0000004473967223 */ /* 0x000fc40000000096 */
[-C--:B------:R-:W-:Y:S02]  /*6fd0*/  FFMA R152, R127, R68.reuse, R152 ;  /* 0x000000447f987223 */ /* 0x080fe40000000098 */
[-C--:B------:R-:W-:Y:S02]  /*6fe0*/  FFMA R159, R79, R68.reuse, R159 ;  /* 0x000000444f9f7223 */ /* 0x080fe4000000009f */
[-C--:B------:R-:W-:Y:S02]  /*6ff0*/  FFMA R163, R81, R68.reuse, R163 ;  /* 0x0000004451a37223 */ /* 0x080fe400000000a3 */
[-C--:B------:R-:W-:Y:S01]  /*7000*/  FFMA R166, R83, R68.reuse, R166 ;  /* 0x0000004453a67223 */ /* 0x080fe200000000a6 */
[----:B------:R-:W-:Y:S01]  /*7010*/  LDS R81, [R90.X4+0x1570] ;  /* 0x001570005a517984 */ /* 0x000fe20000004800 */
[----:B------:R-:W-:Y:S02]  /*7020*/  FFMA R167, R85, R68, R167 ;  /* 0x0000004455a77223 */ /* 0x000fe400000000a7 */
[C---:B------:R-:W-:Y:S01]  /*7030*/  FFMA R73, R80.reuse, R57, R72 ;  /* 0x0000003950497223 */ /* 0x040fe20000000048 */
[----:B------:R-:W4:Y:S01]  /*7040*/  LDS R68, [R90.X4+0x1500] ;  /* 0x001500005a447984 */ /* 0x000f220000004800 */
[----:B------:R-:W-:-:S02]  /*7050*/  FFMA R77, R80, R61, R76 ;  /* 0x0000003d504d7223 */ /* 0x000fc4000000004c */
[C---:B------:R-:W-:Y:S01]  /*7060*/  FFMA R75, R82.reuse, R57, R74 ;  /* 0x00000039524b7223 */ /* 0x040fe2000000004a */
[----:B------:R-:W5:Y:S01]  /*7070*/  LDS R72, [R90.X4+0x151c] ;  /* 0x00151c005a487984 */ /* 0x000f620000004800 */
[C---:B------:R-:W-:Y:S02]  /*7080*/  FFMA R79, R82.reuse, R61, R78 ;  /* 0x0000003d524f7223 */ /* 0x040fe4000000004e */
[----:B------:R-:W-:Y:S01]  /*7090*/  FFMA R78, R82, R65, R87 ;  /* 0x00000041524e7223 */ /* 0x000fe20000000057 */
[----:B------:R-:W2:Y:S01]  /*70a0*/  LDS R74, [R90.X4+0x1538] ;  /* 0x001538005a4a7984 */ /* 0x000ea20000004800 */
[-C--:B------:R-:W-:Y:S02]  /*70b0*/  FFMA R87, R98, R57.reuse, R86 ;  /* 0x0000003962577223 */ /* 0x080fe40000000056 */
[C---:B---3--:R-:W-:Y:S01]  /*70c0*/  FFMA R101, R110.reuse, R57, R102 ;  /* 0x000000396e657223 */ /* 0x048fe20000000066 */
[----:B------:R-:W3:Y:S01]  /*70d0*/  LDS R76, [R90.X4+0x1554] ;  /* 0x001554005a4c7984 */ /* 0x000ee20000004800 */
[----:B------:R-:W-:-:S02]  /*70e0*/  FFMA R105, R110, R61, R106 ;  /* 0x0000003d6e697223 */ /* 0x000fc4000000006a */
[-C--:B------:R-:W-:Y:S01]  /*70f0*/  FFMA R86, R110, R65.reuse, R97 ;  /* 0x000000416e567223 */ /* 0x080fe20000000061 */
[----:B------:R-:W3:Y:S01]  /*7100*/  LDS R83, [R90.X4+0x158c] ;  /* 0x00158c005a537984 */ /* 0x000ee20000004800 */
[-C--:B0-----:R-:W-:Y:S02]  /*7110*/  FFMA R102, R56, R65.reuse, R109 ;  /* 0x0000004138667223 */ /* 0x081fe4000000006d */
[----:B------:R-:W-:Y:S01]  /*7120*/  FFMA R157, R80, R65, R157 ;  /* 0x00000041509d7223 */ /* 0x000fe2000000009d */
[----:B------:R-:W0:Y:S01]  /*7130*/  LDS R109, [R90.X4+0x15fc] ;  /* 0x0015fc005a6d7984 */ /* 0x000e220000004800 */
[-C--:B------:R-:W-:Y:S02]  /*7140*/  FFMA R85, R96, R57.reuse, R84 ;  /* 0x0000003960557223 */ /* 0x080fe40000000054 */
[----:B------:R-:W-:Y:S01]  /*7150*/  FFMA R99, R108, R57, R100 ;  /* 0x000000396c637223 */ /* 0x000fe20000000064 */
[----:B------:R-:W-:Y:S01]  /*7160*/  LDS R97, [R90.X4+0x15c4] ;  /* 0x0015c4005a617984 */ /* 0x000fe20000004800 */
[----:B------:R-:W-:-:S02]  /*7170*/  FFMA R110, R110, R69, R117 ;  /* 0x000000456e6e7223 */ /* 0x000fc40000000075 */
[----:B------:R-:W-:Y:S02]  /*7180*/  FFMA R111, R120, R57, R112 ;  /* 0x00000039786f7223 */ /* 0x000fe40000000070 */
[-C--:B------:R-:W-:Y:S02]  /*7190*/  FFMA R80, R80, R69.reuse, R91 ;  /* 0x0000004550507223 */ /* 0x080fe4000000005b */
[----:B------:R-:W-:Y:S02]  /*71a0*/  FFMA R82, R82, R69, R93 ;  /* 0x0000004552527223 */ /* 0x000fe4000000005d */
[-C--:B------:R-:W-:Y:S02]  /*71b0*/  FFMA R84, R98, R65.reuse, R95 ;  /* 0x0000004162547223 */ /* 0x080fe4000000005f */
[----:B------:R-:W-:Y:S01]  /*71c0*/  FFMA R100, R120, R65, R107 ;  /* 0x0000004178647223 */ /* 0x000fe2000000006b */
[----:B------:R-:W0:Y:S01]  /*71d0*/  LDS R95, [R90.X4+0x15a8] ;  /* 0x0015a8005a5f7984 */ /* 0x000e220000004800 */
[----:B------:R-:W-:-:S02]  /*71e0*/  FFMA R113, R56, R57, R114 ;  /* 0x0000003938717223 */ /* 0x000fc40000000072 */
[C---:B------:R-:W-:Y:S01]  /*71f0*/  FFMA R117, R56.reuse, R61, R118 ;  /* 0x0000003d38757223 */ /* 0x040fe20000000076 */
[----:B------:R-:W0:Y:S01]  /*7200*/  LDS R107, [R90.X4+0x15e0] ;  /* 0x0015e0005a6b7984 */ /* 0x000e220000004800 */
[----:B------:R-:W-:Y:S02]  /*7210*/  FFMA R154, R56, R69, R154 ;  /* 0x00000045389a7223 */ /* 0x000fe4000000009a */
[C---:B-1----:R-:W-:Y:S01]  /*7220*/  FFMA R121, R60.reuse, R57, R122 ;  /* 0x000000393c797223 */ /* 0x042fe2000000007a */
[----:B------:R-:W-:Y:S01]  /*7230*/  LDS R114, [R90.X4+0x17bc] ;  /* 0x0017bc005a727984 */ /* 0x000fe20000004800 */
[C---:B------:R-:W-:Y:S02]  /*7240*/  FFMA R125, R60.reuse, R61, R126 ;  /* 0x0000003d3c7d7223 */ /* 0x040fe4000000007e */
[C---:B------:R-:W-:Y:S02]  /*7250*/  FFMA R158, R60.reuse, R65, R158 ;  /* 0x000000413c9e7223 */ /* 0x040fe4000000009e */
[----:B------:R-:W-:-:S02]  /*7260*/  FFMA R159, R60, R69, R159 ;  /* 0x000000453c9f7223 */ /* 0x000fc4000000009f */
[C---:B--2---:R-:W-:Y:S02]  /*7270*/  FFMA R123, R64.reuse, R57, R124 ;  /* 0x00000039407b7223 */ /* 0x044fe4000000007c */
[C---:B------:R-:W-:Y:S02]  /*7280*/  FFMA R127, R64.reuse, R61, R128 ;  /* 0x0000003d407f7223 */ /* 0x040fe40000000080 */
[C---:B------:R-:W-:Y:S02]  /*7290*/  FFMA R112, R64.reuse, R65, R119 ;  /* 0x0000004140707223 */ /* 0x040fe40000000077 */
[----:B------:R-:W-:Y:S01]  /*72a0*/  FFMA R156, R64, R69, R156 ;  /* 0x00000045409c7223 */ /* 0x000fe2000000009c */
[----:B------:R-:W1:Y:S01]  /*72b0*/  LDS R119, [R90.X4+0x1618] ;  /* 0x001618005a777984 */ /* 0x000e620000004800 */
[C---:B------:R-:W-:Y:S02]  /*72c0*/  FFMA R91, R96.reuse, R61, R92 ;  /* 0x0000003d605b7223 */ /* 0x040fe4000000005c */
[----:B------:R-:W-:-:S02]  /*72d0*/  FFMA R155, R96, R65, R155 ;  /* 0x00000041609b7223 */ /* 0x000fc4000000009b */
[----:B------:R-:W-:Y:S02]  /*72e0*/  FFMA R146, R96, R69, R146 ;  /* 0x0000004560927223 */ /* 0x000fe40000000092 */
[C---:B------:R-:W-:Y:S02]  /*72f0*/  FFMA R93, R98.reuse, R61, R94 ;  /* 0x0000003d625d7223 */ /* 0x040fe4000000005e */
[----:B------:R-:W-:Y:S02]  /*7300*/  FFMA R148, R98, R69, R148 ;  /* 0x0000004562947223 */ /* 0x000fe40000000094 */
[C---:B------:R-:W-:Y:S02]  /*7310*/  FFMA R103, R108.reuse, R61, R104 ;  /* 0x0000003d6c677223 */ /* 0x040fe40000000068 */
[C---:B------:R-:W-:Y:S02]  /*7320*/  FFMA R153, R108.reuse, R65, R153 ;  /* 0x000000416c997223 */ /* 0x040fe40000000099 */
[----:B------:R-:W-:-:S02]  /*7330*/  FFMA R150, R108, R69, R150 ;  /* 0x000000456c967223 */ /* 0x000fc40000000096 */
[C---:B------:R-:W-:Y:S02]  /*7340*/  FFMA R115, R120.reuse, R61, R116 ;  /* 0x0000003d78737223 */ /* 0x040fe40000000074 */
[----:B------:R-:W-:Y:S02]  /*7350*/  FFMA R152, R120, R69, R152 ;  /* 0x0000004578987223 */ /* 0x000fe40000000098 */
[C---:B----4-:R-:W-:Y:S02]  /*7360*/  FFMA R129, R68.reuse, R57, R130 ;  /* 0x0000003944817223 */ /* 0x050fe40000000082 */
[C---:B------:R-:W-:Y:S02]  /*7370*/  FFMA R133, R68.reuse, R61, R134 ;  /* 0x0000003d44857223 */ /* 0x040fe40000000086 */
[C---:B------:R-:W-:Y:S02]  /*7380*/  FFMA R160, R68.reuse, R65, R160 ;  /* 0x0000004144a07223 */ /* 0x040fe400000000a0 */
[----:B------:R-:W-:-:S02]  /*7390*/  FFMA R162, R68, R69, R162 ;  /* 0x0000004544a27223 */ /* 0x000fc400000000a2 */
[C---:B-----5:R-:W-:Y:S02]  /*73a0*/  FFMA R131, R72.reuse, R57, R132 ;  /* 0x0000003948837223 */ /* 0x060fe40000000084 */
[C---:B------:R-:W-:Y:S02]  /*73b0*/  FFMA R135, R72.reuse, R61, R136 ;  /* 0x0000003d48877223 */ /* 0x040fe40000000088 */
[C---:B------:R-:W-:Y:S02]  /*73c0*/  FFMA R161, R72.reuse, R65, R161 ;  /* 0x0000004148a17223 */ /* 0x040fe400000000a1 */
[----:B------:R-:W-:Y:S02]  /*73d0*/  FFMA R163, R72, R69, R163 ;  /* 0x0000004548a37223 */ /* 0x000fe400000000a3 */
[C---:B------:R-:W-:Y:S01]  /*73e0*/  FFMA R137, R74.reuse, R57, R138 ;  /* 0x000000394a897223 */ /* 0x040fe2000000008a */
[----:B------:R-:W-:Y:S01]  /*73f0*/  LDS R72, [R90.X4+0x16f8] ;  /* 0x0016f8005a487984 */ /* 0x000fe20000004800 */
[----:B------:R-:W-:-:S02]  /*7400*/  FFMA R141, R74, R61, R142 ;  /* 0x0000003d4a8d7223 */ /* 0x000fc4000000008e */
[C---:B------:R-:W-:Y:S02]  /*7410*/  FFMA R164, R74.reuse, R65, R164 ;  /* 0x000000414aa47223 */ /* 0x040fe400000000a4 */
[----:B------:R-:W-:Y:S02]  /*7420*/  FFMA R166, R74, R69, R166 ;  /* 0x000000454aa67223 */ /* 0x000fe400000000a6 */
[C---:B---3--:R-:W-:Y:S01]  /*7430*/  FFMA R139, R76.reuse, R57, R140 ;  /* 0x000000394c8b7223 */ /* 0x048fe2000000008c */
[----:B------:R-:W-:Y:S01]  /*7440*/  LDS R74, [R90.X4+0x1714] ;  /* 0x001714005a4a7984 */ /* 0x000fe20000004800 */
[C---:B------:R-:W-:Y:S02]  /*7450*/  FFMA R143, R76.reuse, R61, R144 ;  /* 0x0000003d4c8f7223 */ /* 0x040fe40000000090 */
[C---:B------:R-:W-:Y:S01]  /*7460*/  FFMA R165, R76.reuse, R65, R165 ;  /* 0x000000414ca57223 */ /* 0x040fe200000000a5 */
[----:B------:R-:W2:Y:S01]  /*7470*/  LDS R57, [R90.X4+0x1634] ;  /* 0x001634005a397984 */ /* 0x000ea20000004800 */
[----:B------:R-:W-:-:S02]  /*7480*/  FFMA R167, R76, R69, R167 ;  /* 0x000000454ca77223 */ /* 0x000fc400000000a7 */
[C---:B------:R-:W-:Y:S01]  /*7490*/  FFMA R56, R81.reuse, R58, R73 ;  /* 0x0000003a51387223 */ /* 0x040fe20000000049 */
[----:B------:R-:W3:Y:S01]  /*74a0*/  LDS R61, [R90.X4+0x1650] ;  /* 0x001650005a3d7984 */ /* 0x000ee20000004800 */
[----:B------:R-:W-:Y:S02]  /*74b0*/  FFMA R64, R81, R62, R77 ;  /* 0x0000003e51407223 */ /* 0x000fe4000000004d */
[C---:B------:R-:W-:Y:S01]  /*74c0*/  FFMA R60, R83.reuse, R58, R75 ;  /* 0x0000003a533c7223 */ /* 0x040fe2000000004b */
[----:B------:R-:W4:Y:S01]  /*74d0*/  LDS R65, [R90.X4+0x166c] ;  /* 0x00166c005a417984 */ /* 0x000f220000004800 */
[----:B------:R-:W-:Y:S02]  /*74e0*/  FFMA R68, R83, R62, R79 ;  /* 0x0000003e53447223 */ /* 0x000fe4000000004f */
[----:B0-----:R-:W-:Y:S01]  /*74f0*/  FFMA R94, R109, R58, R101 ;  /* 0x0000003a6d5e7223 */ /* 0x001fe20000000065 */
[----:B------:R-:W0:Y:S01]  /*7500*/  LDS R69, [R90.X4+0x1688] ;  /* 0x001688005a457984 */ /* 0x000e220000004800 */
[----:B------:R-:W-:-:S02]  /*7510*/  FFMA R157, R81, R66, R157 ;  /* 0x00000042519d7223 */ /* 0x000fc4000000009d */
[----:B------:R-:W-:Y:S01]  /*7520*/  FFMA R79, R83, R66, R78 ;  /* 0x00000042534f7223 */ /* 0x000fe2000000004e */
[----:B------:R-:W5:Y:S01]  /*7530*/  LDS R73, [R90.X4+0x16a4] ;  /* 0x0016a4005a497984 */ /* 0x000f620000004800 */
[C---:B------:R-:W-:Y:S02]  /*7540*/  FFMA R98, R109.reuse, R62, R105 ;  /* 0x0000003e6d627223 */ /* 0x040fe40000000069 */
[----:B------:R-:W-:Y:S01]  /*7550*/  FFMA R101, R109, R66, R86 ;  /* 0x000000426d657223 */ /* 0x000fe20000000056 */
[----:B------:R-:W5:Y:S01]  /*7560*/  LDS R75, [R90.X4+0x16c0] ;  /* 0x0016c0005a4b7984 */ /* 0x000f620000004800 */
[-C--:B------:R-:W-:Y:S02]  /*7570*/  FFMA R81, R81, R70.reuse, R80 ;  /* 0x0000004651517223 */ /* 0x080fe40000000050 */
[----:B------:R-:W-:Y:S01]  /*7580*/  FFMA R83, R83, R70, R82 ;  /* 0x0000004653537223 */ /* 0x000fe20000000052 */
[----:B------:R-:W5:Y:S01]  /*7590*/  LDS R77, [R90.X4+0x16dc] ;  /* 0x0016dc005a4d7984 */ /* 0x000f620000004800 */
[----:B------:R-:W-:-:S02]  /*75a0*/  FFMA R76, R95, R58, R85 ;  /* 0x0000003a5f4c7223 */ /* 0x000fc40000000055 */
[----:B------:R-:W-:Y:S01]  /*75b0*/  FFMA R92, R107, R58, R99 ;  /* 0x0000003a6b5c7223 */ /* 0x000fe20000000063 */
[----:B------:R-:W-:Y:S01]  /*75c0*/  LDS R86, [R90.X4+0x174c] ;  /* 0x00174c005a567984 */ /* 0x000fe20000004800 */
[----:B------:R-:W-:Y:S02]  /*75d0*/  FFMA R109, R109, R70, R110 ;  /* 0x000000466d6d7223 */ /* 0x000fe4000000006e */
[C---:B------:R-:W-:Y:S02]  /*75e0*/  FFMA R80, R95.reuse, R62, R91 ;  /* 0x0000003e5f507223 */ /* 0x040fe4000000005b */
[C---:B------:R-:W-:Y:S02]  /*75f0*/  FFMA R155, R95.reuse, R66, R155 ;  /* 0x000000425f9b7223 */ /* 0x040fe4000000009b */
[----:B------:R-:W-:Y:S02]  /*7600*/  FFMA R146, R95, R70, R146 ;  /* 0x000000465f927223 */ /* 0x000fe40000000092 */
[----:B------:R-:W-:-:S02]  /*7610*/  FFMA R78, R97, R58, R87 ;  /* 0x0000003a614e7223 */ /* 0x000fc40000000057 */
[C---:B------:R-:W-:Y:S02]  /*7620*/  FFMA R82, R97.reuse, R62, R93 ;  /* 0x0000003e61527223 */ /* 0x040fe4000000005d */
[C---:B------:R-:W-:Y:S02]  /*7630*/  FFMA R85, R97.reuse, R66, R84 ;  /* 0x0000004261557223 */ /* 0x040fe40000000054 */
[----:B------:R-:W-:Y:S01]  /*7640*/  FFMA R148, R97, R70, R148 ;  /* 0x0000004661947223 */ /* 0x000fe20000000094 */
[----:B------:R-:W-:Y:S01]  /*7650*/  LDS R84, [R90.X4+0x1730] ;  /* 0x001730005a547984 */ /* 0x000fe20000004800 */
[-C--:B-1----:R-:W-:Y:S02]  /*7660*/  FFMA R104, R119, R58.reuse, R111 ;  /* 0x0000003a77687223 */ /* 0x082fe4000000006f */
[C---:B--2---:R-:W-:Y:S02]  /*7670*/  FFMA R106, R57.reuse, R58, R113 ;  /* 0x0000003a396a7223 */ /* 0x044fe40000000071 */
[----:B------:R-:W-:-:S02]  /*7680*/  FFMA R110, R57, R62, R117 ;  /* 0x0000003e396e7223 */ /* 0x000fc40000000075 */
[C---:B------:R-:W-:Y:S02]  /*7690*/  FFMA R99, R57.reuse, R66, R102 ;  /* 0x0000004239637223 */ /* 0x040fe40000000066 */
[----:B------:R-:W-:Y:S01]  /*76a0*/  FFMA R154, R57, R70, R154 ;  /* 0x00000046399a7223 */ /* 0x000fe2000000009a */
[----:B------:R-:W1:Y:S01]  /*76b0*/  LDS R102, [R90.X4+0x1784] ;  /* 0x001784005a667984 */ /* 0x000e620000004800 */
[-C--:B---3--:R-:W-:Y:S02]  /*76c0*/  FFMA R116, R61, R58.reuse, R121 ;  /* 0x0000003a3d747223 */ /* 0x088fe40000000079 */
[-C--:B----4-:R-:W-:Y:S02]  /*76d0*/  FFMA R118, R65, R58.reuse, R123 ;  /* 0x0000003a41767223 */ /* 0x090fe4000000007b */
[-C--:B0-----:R-:W-:Y:S02]  /*76e0*/  FFMA R124, R69, R58.reuse, R129 ;  /* 0x0000003a457c7223 */ /* 0x081fe40000000081 */
[----:B-----5:R-:W-:-:S02]  /*76f0*/  FFMA R126, R73, R58, R131 ;  /* 0x0000003a497e7223 */ /* 0x020fc40000000083 */
[-C--:B------:R-:W-:Y:S02]  /*7700*/  FFMA R132, R75, R58.reuse, R137 ;  /* 0x0000003a4b847223 */ /* 0x080fe40000000089 */
[----:B------:R-:W-:Y:S02]  /*7710*/  FFMA R134, R77, R58, R139 ;  /* 0x0000003a4d867223 */ /* 0x000fe4000000008b */
[-C--:B------:R-:W-:Y:S01]  /*7720*/  FFMA R96, R107, R62.reuse, R103 ;  /* 0x0000003e6b607223 */ /* 0x080fe20000000067 */
[----:B------:R-:W0:Y:S01]  /*7730*/  LDS R58, [R90.X4+0x17d8] ;  /* 0x0017d8005a3a7984 */ /* 0x000e220000004800 */
[C---:B------:R-:W-:Y:S02]  /*7740*/  FFMA R108, R119.reuse, R62, R115 ;  /* 0x0000003e776c7223 */ /* 0x040fe40000000073 */
[----:B------:R-:W-:Y:S02]  /*7750*/  FFMA R151, R119, R66, R100 ;  /* 0x0000004277977223 */ /* 0x000fe40000000064 */
[-C--:B------:R-:W-:Y:S01]  /*7760*/  FFMA R120, R61, R62.reuse, R125 ;  /* 0x0000003e3d787223 */ /* 0x080fe2000000007d */
[----:B------:R-:W2:Y:S01]  /*7770*/  LDS R100, [R90.X4+0x1768] ;  /* 0x001768005a647984 */ /* 0x000ea20000004800 */
[----:B------:R-:W-:-:S02]  /*7780*/  FFMA R122, R65, R62, R127 ;  /* 0x0000003e417a7223 */ /* 0x000fc4000000007f */
[----:B------:R-:W-:Y:S02]  /*7790*/  FFMA R97, R65, R66, R112 ;  /* 0x0000004241617223 */ /* 0x000fe40000000070 */
[-C--:B------:R-:W-:Y:S01]  /*77a0*/  FFMA R128, R69, R62.reuse, R133 ;  /* 0x0000003e45807223 */ /* 0x080fe20000000085 */
[----:B------:R-:W3:Y:S01]  /*77b0*/  LDS R112, [R90.X4+0x17a0] ;  /* 0x0017a0005a707984 */ /* 0x000ee20000004800 */
[C---:B------:R-:W-:Y:S02]  /*77c0*/  FFMA R130, R73.reuse, R62, R135 ;  /* 0x0000003e49827223 */ /* 0x040fe40000000087 */
[C---:B------:R-:W-:Y:S02]  /*77d0*/  FFMA R95, R73.reuse, R66, R161 ;  /* 0x00000042495f7223 */ /* 0x040fe400000000a1 */
[----:B------:R-:W-:Y:S02]  /*77e0*/  FFMA R57, R73, R70, R163 ;  /* 0x0000004649397223 */ /* 0x000fe400000000a3 */
[----:B------:R-:W-:-:S02]  /*77f0*/  FFMA R136, R75, R62, R141 ;  /* 0x0000003e4b887223 */ /* 0x000fc4000000008d */
[----:B------:R-:W-:Y:S02]  /*7800*/  FFMA R138, R77, R62, R143 ;  /* 0x0000003e4d8a7223 */ /* 0x000fe4000000008f */
[C---:B------:R-:W-:Y:S01]  /*7810*/  FFMA R185, R72.reuse, R59, R56 ;  /* 0x0000003b48b97223 */ /* 0x040fe20000000038 */
[----:B------:R-:W4:Y:S01]  /*7820*/  LDS R62, [R90.X4+0x17f4] ;  /* 0x0017f4005a3e7984 */ /* 0x000f220000004800 */
[----:B------:R-:W-:Y:S02]  /*7830*/  FFMA R171, R72, R63, R64 ;  /* 0x0000003f48ab7223 */ /* 0x000fe40000000040 */
[----:B------:R-:W-:Y:S01]  /*7840*/  FFMA R129, R74, R59, R60 ;  /* 0x0000003b4a817223 */ /* 0x000fe2000000003c */
[----:B------:R-:W5:Y:S01]  /*7850*/  LDS R56, [R90.X4+0x1810] ;  /* 0x001810005a387984 */ /* 0x000f620000004800 */
[-C--:B------:R-:W-:Y:S02]  /*7860*/  FFMA R153, R107, R66.reuse, R153 ;  /* 0x000000426b997223 */ /* 0x080fe40000000099 */
[-C--:B------:R-:W-:Y:S01]  /*7870*/  FFMA R158, R61, R66.reuse, R158 ;  /* 0x000000423d9e7223 */ /* 0x080fe2000000009e */
[----:B------:R-:W2:Y:S01]  /*7880*/  LDS R60, [R90.X4+0x182c] ;  /* 0x00182c005a3c7984 */ /* 0x000ea20000004800 */
[----:B------:R-:W-:-:S02]  /*7890*/  FFMA R160, R69, R66, R160 ;  /* 0x0000004245a07223 */ /* 0x000fc400000000a0 */
[-C--:B------:R-:W-:Y:S01]  /*78a0*/  FFMA R164, R75, R66.reuse, R164 ;  /* 0x000000424ba47223 */ /* 0x080fe200000000a4 */
[----:B------:R-:W2:Y:S01]  /*78b0*/  LDS R64, [R90.X4+0x1848] ;  /* 0x001848005a407984 */ /* 0x000ea20000004800 */
[----:B------:R-:W-:Y:S02]  /*78c0*/  FFMA R73, R77, R66, R165 ;  /* 0x000000424d497223 */ /* 0x000fe400000000a5 */
[-C--:B------:R-:W-:Y:S01]  /*78d0*/  FFMA R159, R61, R70.reuse, R159 ;  /* 0x000000463d9f7223 */ /* 0x080fe2000000009f */
[----:B------:R-:W2:Y:S01]  /*78e0*/  LDS R66, [R90.X4+0x1864] ;  /* 0x001864005a427984 */ /* 0x000ea20000004800 */
[-C--:B------:R-:W-:Y:S02]  /*78f0*/  FFMA R150, R107, R70.reuse, R150 ;  /* 0x000000466b967223 */ /* 0x080fe40000000096 */
[-C--:B------:R-:W-:Y:S02]  /*7900*/  FFMA R152, R119, R70.reuse, R152 ;  /* 0x0000004677987223 */ /* 0x080fe40000000098 */
[----:B------:R-:W-:-:S02]  /*7910*/  FFMA R156, R65, R70, R156 ;  /* 0x00000046419c7223 */ /* 0x000fc4000000009c */
[-C--:B------:R-:W-:Y:S02]  /*7920*/  FFMA R162, R69, R70.reuse, R162 ;  /* 0x0000004645a27223 */ /* 0x080fe400000000a2 */
[-C--:B------:R-:W-:Y:S02]  /*7930*/  FFMA R166, R75, R70.reuse, R166 ;  /* 0x000000464ba67223 */ /* 0x080fe400000000a6 */
[----:B------:R-:W-:Y:S02]  /*7940*/  FFMA R70, R77, R70, R167 ;  /* 0x000000464d467223 */ /* 0x000fe400000000a7 */
[-C--:B-1----:R-:W-:Y:S02]  /*7950*/  FFMA R69, R102, R71.reuse, R109 ;  /* 0x0000004766457223 */ /* 0x082fe4000000006d */
[----:B0-----:R-:W-:Y:S02]  /*7960*/  FFMA R135, R58, R71, R159 ;  /* 0x000000473a877223 */ /* 0x001fe4000000009f */
[----:B------:R-:W-:-:S02]  /*7970*/  FFMA R157, R72, R67, R157 ;  /* 0x00000043489d7223 */ /* 0x000fc4000000009d */
[----:B------:R-:W-:Y:S02]  /*7980*/  FFMA R143, R72, R71, R81 ;  /* 0x00000047488f7223 */ /* 0x000fe40000000051 */
[C---:B------:R-:W-:Y:S02]  /*7990*/  FFMA R117, R74.reuse, R63, R68 ;  /* 0x0000003f4a757223 */ /* 0x040fe40000000044 */
[C---:B------:R-:W-:Y:S02]  /*79a0*/  FFMA R105, R74.reuse, R67, R79 ;  /* 0x000000434a697223 */ /* 0x040fe4000000004f */
[----:B------:R-:W-:Y:S02]  /*79b0*/  FFMA R93, R74, R71, R83 ;  /* 0x000000474a5d7223 */ /* 0x000fe40000000053 */
[C---:B------:R-:W-:Y:S02]  /*79c0*/  FFMA R183, R84.reuse, R59, R76 ;  /* 0x0000003b54b77223 */ /* 0x040fe4000000004c */
[----:B------:R-:W-:-:S02]  /*79d0*/  FFMA R169, R84, R63, R80 ;  /* 0x0000003f54a97223 */ /* 0x000fc40000000050 */
[C---:B------:R-:W-:Y:S02]  /*79e0*/  FFMA R155, R84.reuse, R67, R155 ;  /* 0x00000043549b7223 */ /* 0x040fe4000000009b */
[----:B------:R-:W-:Y:S02]  /*79f0*/  FFMA R141, R84, R71, R146 ;  /* 0x00000047548d7223 */ /* 0x000fe40000000092 */
[C---:B------:R-:W-:Y:S02]  /*7a00*/  FFMA R127, R86.reuse, R59, R78 ;  /* 0x0000003b567f7223 */ /* 0x040fe4000000004e */
[C---:B------:R-:W-:Y:S02]  /*7a10*/  FFMA R115, R86.reuse, R63, R82 ;  /* 0x0000003f56737223 */ /* 0x040fe40000000052 */
[C---:B------:R-:W-:Y:S02]  /*7a20*/  FFMA R103, R86.reuse, R67, R85 ;  /* 0x0000004356677223 */ /* 0x040fe40000000055 */
[----:B------:R-:W-:-:S02]  /*7a30*/  FFMA R91, R86, R71, R148 ;  /* 0x00000047565b7223 */ /* 0x000fc40000000094 */
[C---:B--2---:R-:W-:Y:S02]  /*7a40*/  FFMA R181, R100.reuse, R59, R92 ;  /* 0x0000003b64b57223 */ /* 0x044fe4000000005c */
[C---:B------:R-:W-:Y:S02]  /*7a50*/  FFMA R167, R100.reuse, R63, R96 ;  /* 0x0000003f64a77223 */ /* 0x040fe40000000060 */
[C---:B------:R-:W-:Y:S02]  /*7a60*/  FFMA R153, R100.reuse, R67, R153 ;  /* 0x0000004364997223 */ /* 0x040fe40000000099 */
        /* <DEDUP_REMOVED lines=14> */
[----:B------:R-:W-:-:S02]  /*7b50*/  FFMA R149, R58, R67, R158 ;  /* 0x000000433a957223 */ /* 0x000fc4000000009e */
[C---:B----4-:R-:W-:Y:S02]  /*7b60*/  FFMA R121, R62.reuse, R59, R118 ;  /* 0x0000003b3e797223 */ /* 0x050fe40000000076 */
[C---:B------:R-:W-:Y:S02]  /*7b70*/  FFMA R109, R62.reuse, R63, R122 ;  /* 0x0000003f3e6d7223 */ /* 0x040fe4000000007a */
[C---:B------:R-:W-:Y:S02]  /*7b80*/  FFMA R97, R62.reuse, R67, R97 ;  /* 0x000000433e617223 */ /* 0x040fe40000000061 */
[----:B------:R-:W-:Y:S02]  /*7b90*/  FFMA R61, R62, R71, R156 ;  /* 0x000000473e3d7223 */ /* 0x000fe4000000009c */
[C---:B-----5:R-:W-:Y:S02]  /*7ba0*/  FFMA R175, R56.reuse, R59, R124 ;  /* 0x0000003b38af7223 */ /* 0x060fe4000000007c */
        /* <DEDUP_REMOVED lines=8> */
[C---:B------:R-:W-:Y:S02]  /*7c30*/  FFMA R159, R64.reuse, R63, R136 ;  /* 0x0000003f409f7223 */ /* 0x040fe40000000088 */
[C---:B------:R-:W-:Y:S02]  /*7c40*/  FFMA R145, R64.reuse, R67, R164 ;  /* 0x0000004340917223 */ /* 0x040fe400000000a4 */
[----:B------:R-:W-:Y:S02]  /*7c50*/  FFMA R131, R64, R71, R166 ;  /* 0x0000004740837223 */ /* 0x000fe400000000a6 */
[C---:B------:R-:W-:Y:S02]  /*7c60*/  FFMA R59, R66.reuse, R59, R134 ;  /* 0x0000003b423b7223 */ /* 0x040fe40000000086 */
[----:B------:R-:W-:-:S02]  /*7c70*/  FFMA R63, R66, R63, R138 ;  /* 0x0000003f423f7223 */ /* 0x000fc4000000008a */
[C---:B------:R-:W-:Y:S02]  /*7c80*/  FFMA R67, R66.reuse, R67, R73 ;  /* 0x0000004342437223 */ /* 0x040fe40000000049 */
[----:B------:R-:W-:Y:S01]  /*7c90*/  FFMA R71, R66, R71, R70 ;  /* 0x0000004742477223 */ /* 0x000fe20000000046 */
[----:B------:R-:W-:Y:S01]  /*7ca0*/  @!P0 CALL.REL.NOINC `(.L_x_0) ;  /* 0x0000001000008944 */ /* 0x000fe20003c00000 */
[----:B------:R-:W-:Y:S05]  /*7cb0*/  BRA `(.L_x_1) ;  /* 0xffffb89000007947 */ /* 0x000fea000383ffff */
.L_x_0:
[----:B------:R-:W-:Y:S01]  /*7cc0*/  @P1 CALL.REL.NOINC `(.L_x_2) ;  /* 0x0000001000001944 */ /* 0x000fe20003c00000 */
[----:B------:R-:W-:Y:S05]  /*7cd0*/  BRA `(.L_x_3) ;  /* 0xffff9c2000007947 */ /* 0x000fea000383ffff */
.L_x_2:
[----:B------:R-:W-:Y:S01]  /*7ce0*/  IMAD R55, R2, 0x310, R55 ;  /* 0x0000031002377824 */ /* 0x000fe200078e0237 */
[----:B------:R-:W-:Y:S02]  /*7cf0*/  LOP3.LUT R2, R0, 0x1, RZ, 0xc0, !PT ;  /* 0x0000000100027812 */ /* 0x000fe400078ec0ff */
[----:B------:R-:W-:Y:S01]  /*7d00*/  FMNMX R185, RZ, R185, !PT ;  /* 0x000000b9ffb97209 */ /* 0x000fe20007800000 */
[----:B------:R-:W-:Y:S01]  /*7d10*/  IMAD R55, R54, 0x3100, R55 ;  /* 0x0000310036377824 */ /* 0x000fe200078e0237 */
[----:B------:R-:W-:Y:S02]  /*7d20*/  FMNMX R129, RZ, R129, !PT ;  /* 0x00000081ff817209 */ /* 0x000fe40007800000 */
[----:B------:R-:W-:Y:S01]  /*7d30*/  FMNMX R183, RZ, R183, !PT ;  /* 0x000000b7ffb77209 */ /* 0x000fe20007800000 */
[----:B------:R-:W-:Y:S01]  /*7d40*/  IMAD R2, R2, 0x62, R55 ;  /* 0x0000006202027824 */ /* 0x000fe200078e0237 */
[----:B------:R-:W-:-:S02]  /*7d50*/  FMNMX R127, RZ, R127, !PT ;  /* 0x0000007fff7f7209 */ /* 0x000fc40007800000 */
[----:B------:R-:W-:Y:S01]  /*7d60*/  FMNMX R181, RZ, R181, !PT ;  /* 0x000000b5ffb57209 */ /* 0x000fe20007800000 */
[----:B------:R-:W-:Y:S01]  /*7d70*/  IMAD.WIDE R2, R2, R53, c[0x0][0x170] ;  /* 0x00005c0002027625 */ /* 0x000fe200078e0235 */
[----:B------:R-:W-:Y:S02]  /*7d80*/  FMNMX R125, RZ, R125, !PT ;  /* 0x0000007dff7d7209 */ /* 0x000fe40007800000 */
[----:B------:R-:W-:Y:S02]  /*7d90*/  FMNMX R179, RZ, R179, !PT ;  /* 0x000000b3ffb37209 */ /* 0x000fe40007800000 */
[----:B------:R-:W-:Y:S01]  /*7da0*/  FMNMX R123, RZ, R123, !PT ;  /* 0x0000007bff7b7209 */ /* 0x000fe20007800000 */
[----:B------:R-:W-:Y:S01]  /*7db0*/  STG.E [R2.64], R185 ;  /* 0x000000b902007986 */ /* 0x000fe2000c101904 */
[----:B------:R-:W-:Y:S02]  /*7dc0*/  FMNMX R177, RZ, R177, !PT ;  /* 0x000000b1ffb17209 */ /* 0x000fe40007800000 */
[----:B------:R-:W-:Y:S01]  /*7dd0*/  FMNMX R121, RZ, R121, !PT ;  /* 0x00000079ff797209 */ /* 0x000fe20007800000 */
[----:B------:R-:W-:Y:S01]  /*7de0*/  STG.E [R2.64+0x1c], R129 ;  /* 0x00001c8102007986 */ /* 0x000fe2000c101904 */
[----:B------:R-:W-:-:S02]  /*7df0*/  FMNMX R175, RZ, R175, !PT ;  /* 0x000000afffaf7209 */ /* 0x000fc40007800000 */
[----:B------:R-:W-:Y:S01]  /*7e00*/  FMNMX R119, RZ, R119, !PT ;  /* 0x00000077ff777209 */ /* 0x000fe20007800000 */
[----:B------:R-:W-:Y:S01]  /*7e10*/  STG.E [R2.64+0x38], R183 ;  /* 0x000038b702007986 */ /* 0x000fe2000c101904 */
[----:B------:R-:W-:Y:S02]  /*7e20*/  FMNMX R173, RZ, R173, !PT ;  /* 0x000000adffad7209 */ /* 0x000fe40007800000 */
[----:B------:R-:W-:Y:S01]  /*7e30*/  FMNMX R59, RZ, R59, !PT ;  /* 0x0000003bff3b7209 */ /* 0x000fe20007800000 */
[----:B------:R-:W-:Y:S01]  /*7e40*/  STG.E [R2.64+0x54], R127 ;  /* 0x0000547f02007986 */ /* 0x000fe2000c101904 */
        /* <DEDUP_REMOVED lines=62> */
[----:B------:R-:W-:Y:S04]  /*8230*/  STG.E [R2.64+0x428], R161 ;  /* 0x000428a102007986 */ /* 0x000fe8000c101904 */
        /* <DEDUP_REMOVED lines=30> */
[----:B------:R-:W-:Y:S01]  /*8420*/  STG.E [R2.64+0xa9c], R71 ;  /* 0x000a9c4702007986 */ /* 0x000fe2000c101904 */
[----:B------:R-:W-:Y:S05]  /*8430*/  EXIT ;  /* 0x000000000000794d */ /* 0x000fea0003800000 */
.L_x_4:
[----:B------:R-:W-:-:S00]  /*8440*/  BRA `(.L_x_4) ;  /* 0xfffffff000007947 */ /* 0x000fc0000383ffff */
[----:B------:R-:W-:-:S00]  /*8450*/  NOP ;  /* 0x0000000000007918 */ /* 0x000fc00000000000 */
        /* <DEDUP_REMOVED lines=10> */
.L_x_5:


//--------------------- .nv.shared.candidate1     --------------------------
	.section	.nv.shared.candidate1,"aw",@nobits
	.align	4
.nv.shared.candidate1:
	.zero		41472
